//
// Generated by NVIDIA NVVM Compiler
//
// Compiler Build ID: CL-36424714
// Cuda compilation tools, release 13.0, V13.0.88
// Based on NVVM 20.0.0
//

.version 9.0
.target sm_100
.address_size 64

	// .globl	_Z23matMultKernel_tile_seisPiS_S_i
// _ZZ23matMultKernel_tile_seisPiS_S_iE3Mds has been demoted
// _ZZ23matMultKernel_tile_seisPiS_S_iE3Nds has been demoted
// _ZZ18matMultKernel_tilePiS_S_iE3Mds has been demoted
// _ZZ18matMultKernel_tilePiS_S_iE3Nds has been demoted

.visible .entry _Z23matMultKernel_tile_seisPiS_S_i(
	.param .u64 .ptr .align 1 _Z23matMultKernel_tile_seisPiS_S_i_param_0,
	.param .u64 .ptr .align 1 _Z23matMultKernel_tile_seisPiS_S_i_param_1,
	.param .u64 .ptr .align 1 _Z23matMultKernel_tile_seisPiS_S_i_param_2,
	.param .u32 _Z23matMultKernel_tile_seisPiS_S_i_param_3
)
{
	.reg .pred 	%p<37>;
	.reg .b32 	%r<155>;
	.reg .b32 	%f<55>;
	.reg .b64 	%rd<28>;
	// demoted variable
	.shared .align 4 .b8 _ZZ23matMultKernel_tile_seisPiS_S_iE3Mds[64];
	// demoted variable
	.shared .align 4 .b8 _ZZ23matMultKernel_tile_seisPiS_S_iE3Nds[64];
	ld.param.u64 	%rd7, [_Z23matMultKernel_tile_seisPiS_S_i_param_1];
	ld.param.u32 	%r45, [_Z23matMultKernel_tile_seisPiS_S_i_param_3];
	cvta.to.global.u64 	%rd1, %rd7;
	mov.u32 	%r46, %ctaid.x;
	mov.u32 	%r47, %ctaid.y;
	mov.u32 	%r1, %tid.x;
	mov.u32 	%r2, %tid.y;
	shl.b32 	%r48, %r47, 2;
	add.s32 	%r3, %r48, %r2;
	shl.b32 	%r4, %r46, 2;
	add.s32 	%r5, %r4, %r1;
	shr.s32 	%r49, %r45, 31;
	shr.u32 	%r50, %r49, 30;
	add.s32 	%r51, %r45, %r50;
	shr.s32 	%r6, %r51, 2;
	setp.lt.s32 	%p1, %r45, 4;
	mov.f32 	%f54, 0f00000000;
	@%p1 bra 	$L__BB0_27;
	mul.lo.s32 	%r7, %r45, %r3;
	shl.b32 	%r53, %r2, 4;
	mov.u32 	%r54, _ZZ23matMultKernel_tile_seisPiS_S_iE3Mds;
	add.s32 	%r8, %r54, %r53;
	shl.b32 	%r55, %r1, 2;
	add.s32 	%r9, %r8, %r55;
	mov.u32 	%r56, _ZZ23matMultKernel_tile_seisPiS_S_iE3Nds;
	add.s32 	%r11, %r56, %r55;
	add.s32 	%r10, %r11, %r53;
	add.s32 	%r57, %r6, -1;
	and.b32  	%r12, %r6, 3;
	setp.lt.u32 	%p2, %r57, 3;
	mov.f32 	%f54, 0f00000000;
	mov.b32 	%r149, 0;
	@%p2 bra 	$L__BB0_20;
	and.b32  	%r149, %r6, 536870908;
	neg.s32 	%r148, %r149;
	add.s32 	%r59, %r2, %r1;
	add.s32 	%r145, %r59, %r4;
	add.s32 	%r143, %r1, %r7;
	mov.f32 	%f54, 0f00000000;
	mov.b32 	%r147, 8;
	cvt.u64.u32 	%rd12, %r2;
	cvt.u64.u32 	%rd14, %r5;
	mov.u32 	%r144, %r1;
	mov.u32 	%r146, %r2;
$L__BB0_3:
	ld.param.u64 	%rd25, [_Z23matMultKernel_tile_seisPiS_S_i_param_0];
	setp.ge.u32 	%p3, %r3, %r45;
	setp.ge.s32 	%p4, %r144, %r45;
	cvta.to.global.u64 	%rd8, %rd25;
	mul.wide.s32 	%rd9, %r143, 4;
	add.s64 	%rd2, %rd8, %rd9;
	or.pred  	%p5, %p3, %p4;
	@%p5 bra 	$L__BB0_5;
	ld.global.u32 	%r60, [%rd2];
	st.shared.u32 	[%r9], %r60;
$L__BB0_5:
	setp.ge.u32 	%p6, %r5, %r45;
	setp.ge.s32 	%p7, %r146, %r45;
	or.pred  	%p8, %p7, %p6;
	@%p8 bra 	$L__BB0_7;
	mul.wide.u32 	%rd10, %r145, 4;
	add.s64 	%rd11, %rd1, %rd10;
	ld.global.u32 	%r61, [%rd11];
	st.shared.u32 	[%r10], %r61;
$L__BB0_7:
	bar.sync 	0;
	ld.shared.u32 	%r62, [%r8];
	ld.shared.u32 	%r63, [%r11];
	mul.lo.s32 	%r64, %r63, %r62;
	cvt.rn.f32.s32 	%f15, %r64;
	add.f32 	%f16, %f54, %f15;
	ld.shared.u32 	%r65, [%r8+4];
	ld.shared.u32 	%r66, [%r11+16];
	mul.lo.s32 	%r67, %r66, %r65;
	cvt.rn.f32.s32 	%f17, %r67;
	add.f32 	%f18, %f16, %f17;
	ld.shared.u32 	%r68, [%r8+8];
	ld.shared.u32 	%r69, [%r11+32];
	mul.lo.s32 	%r70, %r69, %r68;
	cvt.rn.f32.s32 	%f19, %r70;
	add.f32 	%f20, %f18, %f19;
	ld.shared.u32 	%r71, [%r8+12];
	ld.shared.u32 	%r72, [%r11+48];
	mul.lo.s32 	%r73, %r72, %r71;
	cvt.rn.f32.s32 	%f21, %r73;
	add.f32 	%f2, %f20, %f21;
	bar.sync 	0;
	add.s32 	%r74, %r144, 4;
	setp.ge.s32 	%p10, %r74, %r45;
	or.pred  	%p11, %p3, %p10;
	@%p11 bra 	$L__BB0_9;
	ld.global.u32 	%r75, [%rd2+16];
	st.shared.u32 	[%r9], %r75;
$L__BB0_9:
	add.s32 	%r76, %r146, 4;
	setp.ge.s32 	%p13, %r76, %r45;
	add.s32 	%r77, %r147, -8;
	cvt.u64.u32 	%rd13, %r77;
	add.s64 	%rd15, %rd13, %rd12;
	add.s64 	%rd16, %rd15, %rd14;
	shl.b64 	%rd17, %rd16, 2;
	add.s64 	%rd3, %rd1, %rd17;
	or.pred  	%p14, %p13, %p6;
	@%p14 bra 	$L__BB0_11;
	ld.global.u32 	%r78, [%rd3+16];
	st.shared.u32 	[%r10], %r78;
$L__BB0_11:
	bar.sync 	0;
	ld.shared.u32 	%r79, [%r8];
	ld.shared.u32 	%r80, [%r11];
	mul.lo.s32 	%r81, %r80, %r79;
	cvt.rn.f32.s32 	%f22, %r81;
	add.f32 	%f23, %f2, %f22;
	ld.shared.u32 	%r82, [%r8+4];
	ld.shared.u32 	%r83, [%r11+16];
	mul.lo.s32 	%r84, %r83, %r82;
	cvt.rn.f32.s32 	%f24, %r84;
	add.f32 	%f25, %f23, %f24;
	ld.shared.u32 	%r85, [%r8+8];
	ld.shared.u32 	%r86, [%r11+32];
	mul.lo.s32 	%r87, %r86, %r85;
	cvt.rn.f32.s32 	%f26, %r87;
	add.f32 	%f27, %f25, %f26;
	ld.shared.u32 	%r88, [%r8+12];
	ld.shared.u32 	%r89, [%r11+48];
	mul.lo.s32 	%r90, %r89, %r88;
	cvt.rn.f32.s32 	%f28, %r90;
	add.f32 	%f3, %f27, %f28;
	bar.sync 	0;
	add.s32 	%r91, %r144, 8;
	setp.ge.s32 	%p16, %r91, %r45;
	or.pred  	%p17, %p3, %p16;
	@%p17 bra 	$L__BB0_13;
	ld.global.u32 	%r92, [%rd2+32];
	st.shared.u32 	[%r9], %r92;
$L__BB0_13:
	add.s32 	%r93, %r146, 8;
	setp.ge.s32 	%p19, %r93, %r45;
	or.pred  	%p20, %p19, %p6;
	@%p20 bra 	$L__BB0_15;
	ld.global.u32 	%r94, [%rd3+32];
	st.shared.u32 	[%r10], %r94;
$L__BB0_15:
	bar.sync 	0;
	ld.shared.u32 	%r95, [%r8];
	ld.shared.u32 	%r96, [%r11];
	mul.lo.s32 	%r97, %r96, %r95;
	cvt.rn.f32.s32 	%f29, %r97;
	add.f32 	%f30, %f3, %f29;
	ld.shared.u32 	%r98, [%r8+4];
	ld.shared.u32 	%r99, [%r11+16];
	mul.lo.s32 	%r100, %r99, %r98;
	cvt.rn.f32.s32 	%f31, %r100;
	add.f32 	%f32, %f30, %f31;
	ld.shared.u32 	%r101, [%r8+8];
	ld.shared.u32 	%r102, [%r11+32];
	mul.lo.s32 	%r103, %r102, %r101;
	cvt.rn.f32.s32 	%f33, %r103;
	add.f32 	%f34, %f32, %f33;
	ld.shared.u32 	%r104, [%r8+12];
	ld.shared.u32 	%r105, [%r11+48];
	mul.lo.s32 	%r106, %r105, %r104;
	cvt.rn.f32.s32 	%f35, %r106;
	add.f32 	%f4, %f34, %f35;
	bar.sync 	0;
	add.s32 	%r107, %r144, 12;
	setp.ge.s32 	%p22, %r107, %r45;
	or.pred  	%p23, %p3, %p22;
	@%p23 bra 	$L__BB0_17;
	ld.global.u32 	%r108, [%rd2+48];
	st.shared.u32 	[%r9], %r108;
$L__BB0_17:
	add.s32 	%r109, %r146, 12;
	setp.ge.s32 	%p25, %r109, %r45;
	or.pred  	%p26, %p25, %p6;
	@%p26 bra 	$L__BB0_19;
	ld.global.u32 	%r110, [%rd3+48];
	st.shared.u32 	[%r10], %r110;
$L__BB0_19:
	bar.sync 	0;
	ld.shared.u32 	%r111, [%r8];
	ld.shared.u32 	%r112, [%r11];
	mul.lo.s32 	%r113, %r112, %r111;
	cvt.rn.f32.s32 	%f36, %r113;
	add.f32 	%f37, %f4, %f36;
	ld.shared.u32 	%r114, [%r8+4];
	ld.shared.u32 	%r115, [%r11+16];
	mul.lo.s32 	%r116, %r115, %r114;
	cvt.rn.f32.s32 	%f38, %r116;
	add.f32 	%f39, %f37, %f38;
	ld.shared.u32 	%r117, [%r8+8];
	ld.shared.u32 	%r118, [%r11+32];
	mul.lo.s32 	%r119, %r118, %r117;
	cvt.rn.f32.s32 	%f40, %r119;
	add.f32 	%f41, %f39, %f40;
	ld.shared.u32 	%r120, [%r8+12];
	ld.shared.u32 	%r121, [%r11+48];
	mul.lo.s32 	%r122, %r121, %r120;
	cvt.rn.f32.s32 	%f42, %r122;
	add.f32 	%f54, %f41, %f42;
	bar.sync 	0;
	add.s32 	%r148, %r148, 4;
	add.s32 	%r147, %r147, 16;
	add.s32 	%r146, %r146, 16;
	add.s32 	%r145, %r145, 16;
	add.s32 	%r144, %r144, 16;
	add.s32 	%r143, %r143, 16;
	setp.ne.s32 	%p27, %r148, 0;
	@%p27 bra 	$L__BB0_3;
$L__BB0_20:
	setp.eq.s32 	%p28, %r12, 0;
	@%p28 bra 	$L__BB0_27;
	add.s32 	%r123, %r2, %r1;
	add.s32 	%r124, %r123, %r4;
	shl.b32 	%r125, %r149, 2;
	add.s32 	%r154, %r124, %r125;
	add.s32 	%r153, %r2, %r125;
	add.s32 	%r151, %r1, %r125;
	mad.lo.s32 	%r152, %r45, %r3, %r151;
	neg.s32 	%r150, %r12;
$L__BB0_22:
	.pragma "nounroll";
	ld.param.u64 	%rd26, [_Z23matMultKernel_tile_seisPiS_S_i_param_0];
	setp.ge.u32 	%p29, %r3, %r45;
	mul.wide.s32 	%rd18, %r152, 4;
	cvta.to.global.u64 	%rd19, %rd26;
	add.s64 	%rd4, %rd19, %rd18;
	setp.ge.s32 	%p30, %r151, %r45;
	or.pred  	%p31, %p29, %p30;
	@%p31 bra 	$L__BB0_24;
	ld.global.u32 	%r126, [%rd4];
	st.shared.u32 	[%r9], %r126;
$L__BB0_24:
	setp.ge.u32 	%p32, %r5, %r45;
	setp.ge.s32 	%p33, %r153, %r45;
	or.pred  	%p34, %p33, %p32;
	@%p34 bra 	$L__BB0_26;
	mul.wide.u32 	%rd20, %r154, 4;
	add.s64 	%rd21, %rd1, %rd20;
	ld.global.u32 	%r127, [%rd21];
	st.shared.u32 	[%r10], %r127;
$L__BB0_26:
	bar.sync 	0;
	ld.shared.u32 	%r128, [%r8];
	ld.shared.u32 	%r129, [%r11];
	mul.lo.s32 	%r130, %r129, %r128;
	cvt.rn.f32.s32 	%f43, %r130;
	add.f32 	%f44, %f54, %f43;
	ld.shared.u32 	%r131, [%r8+4];
	ld.shared.u32 	%r132, [%r11+16];
	mul.lo.s32 	%r133, %r132, %r131;
	cvt.rn.f32.s32 	%f45, %r133;
	add.f32 	%f46, %f44, %f45;
	ld.shared.u32 	%r134, [%r8+8];
	ld.shared.u32 	%r135, [%r11+32];
	mul.lo.s32 	%r136, %r135, %r134;
	cvt.rn.f32.s32 	%f47, %r136;
	add.f32 	%f48, %f46, %f47;
	ld.shared.u32 	%r137, [%r8+12];
	ld.shared.u32 	%r138, [%r11+48];
	mul.lo.s32 	%r139, %r138, %r137;
	cvt.rn.f32.s32 	%f49, %r139;
	add.f32 	%f54, %f48, %f49;
	bar.sync 	0;
	add.s32 	%r154, %r154, 4;
	add.s32 	%r153, %r153, 4;
	add.s32 	%r152, %r152, 4;
	add.s32 	%r151, %r151, 4;
	add.s32 	%r150, %r150, 1;
	setp.ne.s32 	%p35, %r150, 0;
	@%p35 bra 	$L__BB0_22;
$L__BB0_27:
	max.s32 	%r140, %r3, %r5;
	setp.ge.s32 	%p36, %r140, %r45;
	@%p36 bra 	$L__BB0_29;
	ld.param.u64 	%rd27, [_Z23matMultKernel_tile_seisPiS_S_i_param_2];
	cvt.rzi.s32.f32 	%r141, %f54;
	mad.lo.s32 	%r142, %r45, %r3, %r5;
	cvta.to.global.u64 	%rd22, %rd27;
	mul.wide.u32 	%rd23, %r142, 4;
	add.s64 	%rd24, %rd22, %rd23;
	st.global.u32 	[%rd24], %r141;
$L__BB0_29:
	ret;

}
	// .globl	_Z18matMultKernel_tilePiS_S_i
.visible .entry _Z18matMultKernel_tilePiS_S_i(
	.param .u64 .ptr .align 1 _Z18matMultKernel_tilePiS_S_i_param_0,
	.param .u64 .ptr .align 1 _Z18matMultKernel_tilePiS_S_i_param_1,
	.param .u64 .ptr .align 1 _Z18matMultKernel_tilePiS_S_i_param_2,
	.param .u32 _Z18matMultKernel_tilePiS_S_i_param_3
)
{
	.reg .pred 	%p<8>;
	.reg .b32 	%r<175>;
	.reg .b32 	%f<74>;
	.reg .b64 	%rd<33>;
	// demoted variable
	.shared .align 4 .b8 _ZZ18matMultKernel_tilePiS_S_iE3Mds[64];
	// demoted variable
	.shared .align 4 .b8 _ZZ18matMultKernel_tilePiS_S_iE3Nds[64];
	ld.param.u64 	%rd5, [_Z18matMultKernel_tilePiS_S_i_param_1];
	ld.param.u32 	%r34, [_Z18matMultKernel_tilePiS_S_i_param_3];
	cvta.to.global.u64 	%rd1, %rd5;
	mov.u32 	%r35, %ctaid.x;
	mov.u32 	%r36, %ctaid.y;
	mov.u32 	%r1, %tid.x;
	mov.u32 	%r2, %tid.y;
	shl.b32 	%r37, %r36, 2;
	add.s32 	%r3, %r37, %r2;
	shl.b32 	%r4, %r35, 2;
	add.s32 	%r5, %r4, %r1;
	shr.s32 	%r38, %r34, 31;
	shr.u32 	%r39, %r38, 30;
	add.s32 	%r40, %r34, %r39;
	shr.s32 	%r6, %r40, 2;
	setp.lt.s32 	%p1, %r34, 4;
	mov.f32 	%f73, 0f00000000;
	@%p1 bra 	$L__BB1_9;
	mad.lo.s32 	%r7, %r34, %r3, %r1;
	shl.b32 	%r42, %r2, 4;
	mov.u32 	%r43, _ZZ18matMultKernel_tilePiS_S_iE3Mds;
	add.s32 	%r8, %r43, %r42;
	shl.b32 	%r44, %r1, 2;
	add.s32 	%r9, %r8, %r44;
	mov.u32 	%r45, _ZZ18matMultKernel_tilePiS_S_iE3Nds;
	add.s32 	%r11, %r45, %r44;
	add.s32 	%r10, %r11, %r42;
	add.s32 	%r46, %r6, -1;
	setp.lt.u32 	%p2, %r46, 3;
	mov.f32 	%f73, 0f00000000;
	mov.b32 	%r174, 0;
	@%p2 bra 	$L__BB1_4;
	and.b32  	%r174, %r6, 536870908;
	neg.s32 	%r172, %r174;
	add.s32 	%r48, %r2, 12;
	mad.lo.s32 	%r49, %r34, %r48, %r1;
	add.s32 	%r170, %r49, %r4;
	add.s32 	%r50, %r2, 8;
	mad.lo.s32 	%r51, %r34, %r50, %r1;
	add.s32 	%r169, %r51, %r4;
	add.s32 	%r52, %r2, 4;
	mad.lo.s32 	%r53, %r34, %r52, %r1;
	add.s32 	%r168, %r53, %r4;
	mad.lo.s32 	%r54, %r2, %r34, %r1;
	add.s32 	%r167, %r54, %r4;
	mov.f32 	%f73, 0f00000000;
	mov.u32 	%r171, %r7;
$L__BB1_3:
	.pragma "nounroll";
	ld.param.u64 	%rd30, [_Z18matMultKernel_tilePiS_S_i_param_0];
	cvta.to.global.u64 	%rd6, %rd30;
	mul.wide.s32 	%rd7, %r171, 4;
	add.s64 	%rd8, %rd6, %rd7;
	ld.global.u32 	%r55, [%rd8];
	st.shared.u32 	[%r9], %r55;
	mul.wide.u32 	%rd9, %r167, 4;
	add.s64 	%rd10, %rd1, %rd9;
	ld.global.u32 	%r56, [%rd10];
	st.shared.u32 	[%r10], %r56;
	bar.sync 	0;
	ld.shared.u32 	%r57, [%r8];
	ld.shared.u32 	%r58, [%r11];
	mul.lo.s32 	%r59, %r58, %r57;
	cvt.rn.f32.s32 	%f14, %r59;
	add.f32 	%f15, %f73, %f14;
	ld.shared.u32 	%r60, [%r8+4];
	ld.shared.u32 	%r61, [%r11+16];
	mul.lo.s32 	%r62, %r61, %r60;
	cvt.rn.f32.s32 	%f16, %r62;
	add.f32 	%f17, %f15, %f16;
	ld.shared.u32 	%r63, [%r8+8];
	ld.shared.u32 	%r64, [%r11+32];
	mul.lo.s32 	%r65, %r64, %r63;
	cvt.rn.f32.s32 	%f18, %r65;
	add.f32 	%f19, %f17, %f18;
	ld.shared.u32 	%r66, [%r8+12];
	ld.shared.u32 	%r67, [%r11+48];
	mul.lo.s32 	%r68, %r67, %r66;
	cvt.rn.f32.s32 	%f20, %r68;
	add.f32 	%f21, %f19, %f20;
	bar.sync 	0;
	ld.global.u32 	%r69, [%rd8+16];
	st.shared.u32 	[%r9], %r69;
	mul.wide.u32 	%rd11, %r168, 4;
	add.s64 	%rd12, %rd1, %rd11;
	ld.global.u32 	%r70, [%rd12];
	st.shared.u32 	[%r10], %r70;
	bar.sync 	0;
	ld.shared.u32 	%r71, [%r8];
	ld.shared.u32 	%r72, [%r11];
	mul.lo.s32 	%r73, %r72, %r71;
	cvt.rn.f32.s32 	%f22, %r73;
	add.f32 	%f23, %f21, %f22;
	ld.shared.u32 	%r74, [%r8+4];
	ld.shared.u32 	%r75, [%r11+16];
	mul.lo.s32 	%r76, %r75, %r74;
	cvt.rn.f32.s32 	%f24, %r76;
	add.f32 	%f25, %f23, %f24;
	ld.shared.u32 	%r77, [%r8+8];
	ld.shared.u32 	%r78, [%r11+32];
	mul.lo.s32 	%r79, %r78, %r77;
	cvt.rn.f32.s32 	%f26, %r79;
	add.f32 	%f27, %f25, %f26;
	ld.shared.u32 	%r80, [%r8+12];
	ld.shared.u32 	%r81, [%r11+48];
	mul.lo.s32 	%r82, %r81, %r80;
	cvt.rn.f32.s32 	%f28, %r82;
	add.f32 	%f29, %f27, %f28;
	bar.sync 	0;
	ld.global.u32 	%r83, [%rd8+32];
	st.shared.u32 	[%r9], %r83;
	mul.wide.u32 	%rd13, %r169, 4;
	add.s64 	%rd14, %rd1, %rd13;
	ld.global.u32 	%r84, [%rd14];
	st.shared.u32 	[%r10], %r84;
	bar.sync 	0;
	ld.shared.u32 	%r85, [%r8];
	ld.shared.u32 	%r86, [%r11];
	mul.lo.s32 	%r87, %r86, %r85;
	cvt.rn.f32.s32 	%f30, %r87;
	add.f32 	%f31, %f29, %f30;
	ld.shared.u32 	%r88, [%r8+4];
	ld.shared.u32 	%r89, [%r11+16];
	mul.lo.s32 	%r90, %r89, %r88;
	cvt.rn.f32.s32 	%f32, %r90;
	add.f32 	%f33, %f31, %f32;
	ld.shared.u32 	%r91, [%r8+8];
	ld.shared.u32 	%r92, [%r11+32];
	mul.lo.s32 	%r93, %r92, %r91;
	cvt.rn.f32.s32 	%f34, %r93;
	add.f32 	%f35, %f33, %f34;
	ld.shared.u32 	%r94, [%r8+12];
	ld.shared.u32 	%r95, [%r11+48];
	mul.lo.s32 	%r96, %r95, %r94;
	cvt.rn.f32.s32 	%f36, %r96;
	add.f32 	%f37, %f35, %f36;
	bar.sync 	0;
	ld.global.u32 	%r97, [%rd8+48];
	st.shared.u32 	[%r9], %r97;
	mul.wide.u32 	%rd15, %r170, 4;
	add.s64 	%rd16, %rd1, %rd15;
	ld.global.u32 	%r98, [%rd16];
	st.shared.u32 	[%r10], %r98;
	bar.sync 	0;
	ld.shared.u32 	%r99, [%r8];
	ld.shared.u32 	%r100, [%r11];
	mul.lo.s32 	%r101, %r100, %r99;
	cvt.rn.f32.s32 	%f38, %r101;
	add.f32 	%f39, %f37, %f38;
	ld.shared.u32 	%r102, [%r8+4];
	ld.shared.u32 	%r103, [%r11+16];
	mul.lo.s32 	%r104, %r103, %r102;
	cvt.rn.f32.s32 	%f40, %r104;
	add.f32 	%f41, %f39, %f40;
	ld.shared.u32 	%r105, [%r8+8];
	ld.shared.u32 	%r106, [%r11+32];
	mul.lo.s32 	%r107, %r106, %r105;
	cvt.rn.f32.s32 	%f42, %r107;
	add.f32 	%f43, %f41, %f42;
	ld.shared.u32 	%r108, [%r8+12];
	ld.shared.u32 	%r109, [%r11+48];
	mul.lo.s32 	%r110, %r109, %r108;
	cvt.rn.f32.s32 	%f44, %r110;
	add.f32 	%f73, %f43, %f44;
	bar.sync 	0;
	add.s32 	%r172, %r172, 4;
	add.s32 	%r171, %r171, 16;
	shl.b32 	%r111, %r34, 4;
	add.s32 	%r170, %r170, %r111;
	add.s32 	%r169, %r169, %r111;
	add.s32 	%r168, %r168, %r111;
	add.s32 	%r167, %r167, %r111;
	setp.ne.s32 	%p3, %r172, 0;
	@%p3 bra 	$L__BB1_3;
$L__BB1_4:
	and.b32  	%r31, %r6, 3;
	setp.eq.s32 	%p4, %r31, 0;
	@%p4 bra 	$L__BB1_9;
	ld.param.u64 	%rd31, [_Z18matMultKernel_tilePiS_S_i_param_0];
	cvta.to.global.u64 	%rd2, %rd31;
	setp.eq.s32 	%p5, %r31, 1;
	@%p5 bra 	$L__BB1_7;
	shl.b32 	%r112, %r174, 2;
	add.s32 	%r113, %r7, %r112;
	mul.wide.s32 	%rd17, %r113, 4;
	add.s64 	%rd18, %rd2, %rd17;
	ld.global.u32 	%r114, [%rd18];
	st.shared.u32 	[%r9], %r114;
	add.s32 	%r115, %r112, %r2;
	mad.lo.s32 	%r116, %r115, %r34, %r5;
	mul.wide.u32 	%rd19, %r116, 4;
	add.s64 	%rd20, %rd1, %rd19;
	ld.global.u32 	%r117, [%rd20];
	st.shared.u32 	[%r10], %r117;
	bar.sync 	0;
	ld.shared.u32 	%r118, [%r8];
	ld.shared.u32 	%r119, [%r11];
	mul.lo.s32 	%r120, %r119, %r118;
	cvt.rn.f32.s32 	%f46, %r120;
	add.f32 	%f47, %f73, %f46;
	ld.shared.u32 	%r121, [%r8+4];
	ld.shared.u32 	%r122, [%r11+16];
	mul.lo.s32 	%r123, %r122, %r121;
	cvt.rn.f32.s32 	%f48, %r123;
	add.f32 	%f49, %f47, %f48;
	ld.shared.u32 	%r124, [%r8+8];
	ld.shared.u32 	%r125, [%r11+32];
	mul.lo.s32 	%r126, %r125, %r124;
	cvt.rn.f32.s32 	%f50, %r126;
	add.f32 	%f51, %f49, %f50;
	ld.shared.u32 	%r127, [%r8+12];
	ld.shared.u32 	%r128, [%r11+48];
	mul.lo.s32 	%r129, %r128, %r127;
	cvt.rn.f32.s32 	%f52, %r129;
	add.f32 	%f53, %f51, %f52;
	bar.sync 	0;
	ld.global.u32 	%r130, [%rd18+16];
	st.shared.u32 	[%r9], %r130;
	add.s32 	%r131, %r115, 4;
	mad.lo.s32 	%r132, %r131, %r34, %r5;
	mul.wide.u32 	%rd21, %r132, 4;
	add.s64 	%rd22, %rd1, %rd21;
	ld.global.u32 	%r133, [%rd22];
	st.shared.u32 	[%r10], %r133;
	bar.sync 	0;
	ld.shared.u32 	%r134, [%r8];
	ld.shared.u32 	%r135, [%r11];
	mul.lo.s32 	%r136, %r135, %r134;
	cvt.rn.f32.s32 	%f54, %r136;
	add.f32 	%f55, %f53, %f54;
	ld.shared.u32 	%r137, [%r8+4];
	ld.shared.u32 	%r138, [%r11+16];
	mul.lo.s32 	%r139, %r138, %r137;
	cvt.rn.f32.s32 	%f56, %r139;
	add.f32 	%f57, %f55, %f56;
	ld.shared.u32 	%r140, [%r8+8];
	ld.shared.u32 	%r141, [%r11+32];
	mul.lo.s32 	%r142, %r141, %r140;
	cvt.rn.f32.s32 	%f58, %r142;
	add.f32 	%f59, %f57, %f58;
	ld.shared.u32 	%r143, [%r8+12];
	ld.shared.u32 	%r144, [%r11+48];
	mul.lo.s32 	%r145, %r144, %r143;
	cvt.rn.f32.s32 	%f60, %r145;
	add.f32 	%f73, %f59, %f60;
	bar.sync 	0;
	add.s32 	%r174, %r174, 2;
$L__BB1_7:
	and.b32  	%r146, %r6, 1;
	setp.eq.b32 	%p6, %r146, 1;
	not.pred 	%p7, %p6;
	@%p7 bra 	$L__BB1_9;
	shl.b32 	%r147, %r174, 2;
	add.s32 	%r148, %r7, %r147;
	mul.wide.s32 	%rd23, %r148, 4;
	add.s64 	%rd24, %rd2, %rd23;
	ld.global.u32 	%r149, [%rd24];
	st.shared.u32 	[%r9], %r149;
	add.s32 	%r150, %r147, %r2;
	mad.lo.s32 	%r151, %r150, %r34, %r5;
	mul.wide.u32 	%rd25, %r151, 4;
	add.s64 	%rd26, %rd1, %rd25;
	ld.global.u32 	%r152, [%rd26];
	st.shared.u32 	[%r10], %r152;
	bar.sync 	0;
	ld.shared.u32 	%r153, [%r8];
	ld.shared.u32 	%r154, [%r11];
	mul.lo.s32 	%r155, %r154, %r153;
	cvt.rn.f32.s32 	%f61, %r155;
	add.f32 	%f62, %f73, %f61;
	ld.shared.u32 	%r156, [%r8+4];
	ld.shared.u32 	%r157, [%r11+16];
	mul.lo.s32 	%r158, %r157, %r156;
	cvt.rn.f32.s32 	%f63, %r158;
	add.f32 	%f64, %f62, %f63;
	ld.shared.u32 	%r159, [%r8+8];
	ld.shared.u32 	%r160, [%r11+32];
	mul.lo.s32 	%r161, %r160, %r159;
	cvt.rn.f32.s32 	%f65, %r161;
	add.f32 	%f66, %f64, %f65;
	ld.shared.u32 	%r162, [%r8+12];
	ld.shared.u32 	%r163, [%r11+48];
	mul.lo.s32 	%r164, %r163, %r162;
	cvt.rn.f32.s32 	%f67, %r164;
	add.f32 	%f73, %f66, %f67;
	bar.sync 	0;
$L__BB1_9:
	ld.param.u64 	%rd32, [_Z18matMultKernel_tilePiS_S_i_param_2];
	cvta.to.global.u64 	%rd27, %rd32;
	cvt.rzi.s32.f32 	%r165, %f73;
	mad.lo.s32 	%r166, %r34, %r3, %r5;
	mul.wide.s32 	%rd28, %r166, 4;
	add.s64 	%rd29, %rd27, %rd28;
	st.global.u32 	[%rd29], %r165;
	ret;

}
	// .globl	_Z13matMultKernelPiS_S_i
.visible .entry _Z13matMultKernelPiS_S_i(
	.param .u64 .ptr .align 1 _Z13matMultKernelPiS_S_i_param_0,
	.param .u64 .ptr .align 1 _Z13matMultKernelPiS_S_i_param_1,
	.param .u64 .ptr .align 1 _Z13matMultKernelPiS_S_i_param_2,
	.param .u32 _Z13matMultKernelPiS_S_i_param_3
)
{
	.reg .pred 	%p<10>;
	.reg .b32 	%r<86>;
	.reg .b32 	%f<52>;
	.reg .b64 	%rd<67>;

	ld.param.u64 	%rd14, [_Z13matMultKernelPiS_S_i_param_0];
	ld.param.u64 	%rd15, [_Z13matMultKernelPiS_S_i_param_1];
	ld.param.u32 	%r18, [_Z13matMultKernelPiS_S_i_param_3];
	cvta.to.global.u64 	%rd1, %rd15;
	cvta.to.global.u64 	%rd2, %rd14;
	mov.u32 	%r19, %ctaid.y;
	mov.u32 	%r20, %ntid.y;
	mov.u32 	%r21, %tid.y;
	mad.lo.s32 	%r1, %r19, %r20, %r21;
	mov.u32 	%r22, %ctaid.x;
	mov.u32 	%r23, %ntid.x;
	mov.u32 	%r24, %tid.x;
	mad.lo.s32 	%r2, %r22, %r23, %r24;
	max.s32 	%r25, %r1, %r2;
	setp.ge.s32 	%p1, %r25, %r18;
	@%p1 bra 	$L__BB2_13;
	mul.lo.s32 	%r3, %r18, %r1;
	and.b32  	%r4, %r18, 7;
	setp.lt.u32 	%p2, %r18, 8;
	mov.b32 	%r84, 0;
	mov.f32 	%f51, 0f00000000;
	@%p2 bra 	$L__BB2_4;
	and.b32  	%r84, %r18, 2147483640;
	neg.s32 	%r82, %r84;
	mul.wide.s32 	%rd16, %r18, 4;
	add.s64 	%rd3, %rd1, %rd16;
	shl.b32 	%r7, %r18, 3;
	mul.wide.s32 	%rd17, %r18, 8;
	add.s64 	%rd4, %rd1, %rd17;
	mul.wide.s32 	%rd18, %r18, 12;
	add.s64 	%rd5, %rd1, %rd18;
	mul.wide.s32 	%rd19, %r18, 16;
	add.s64 	%rd6, %rd1, %rd19;
	mul.wide.s32 	%rd20, %r18, 20;
	add.s64 	%rd7, %rd1, %rd20;
	mul.wide.s32 	%rd21, %r18, 24;
	add.s64 	%rd8, %rd1, %rd21;
	mul.wide.s32 	%rd22, %r18, 28;
	add.s64 	%rd9, %rd1, %rd22;
	mul.wide.u32 	%rd23, %r3, 4;
	add.s64 	%rd24, %rd23, %rd2;
	add.s64 	%rd66, %rd24, 16;
	mov.f32 	%f51, 0f00000000;
	mov.u32 	%r81, %r2;
$L__BB2_3:
	.pragma "nounroll";
	mul.wide.s32 	%rd25, %r81, 4;
	add.s64 	%rd26, %rd3, %rd25;
	add.s64 	%rd27, %rd4, %rd25;
	add.s64 	%rd28, %rd5, %rd25;
	add.s64 	%rd29, %rd6, %rd25;
	add.s64 	%rd30, %rd7, %rd25;
	add.s64 	%rd31, %rd8, %rd25;
	add.s64 	%rd32, %rd9, %rd25;
	add.s64 	%rd33, %rd1, %rd25;
	ld.global.u32 	%r27, [%rd66+-16];
	ld.global.u32 	%r28, [%rd33];
	mul.lo.s32 	%r29, %r28, %r27;
	cvt.rn.f32.s32 	%f16, %r29;
	add.f32 	%f17, %f51, %f16;
	ld.global.u32 	%r30, [%rd66+-12];
	ld.global.u32 	%r31, [%rd26];
	mul.lo.s32 	%r32, %r31, %r30;
	cvt.rn.f32.s32 	%f18, %r32;
	add.f32 	%f19, %f17, %f18;
	ld.global.u32 	%r33, [%rd66+-8];
	ld.global.u32 	%r34, [%rd27];
	mul.lo.s32 	%r35, %r34, %r33;
	cvt.rn.f32.s32 	%f20, %r35;
	add.f32 	%f21, %f19, %f20;
	ld.global.u32 	%r36, [%rd66+-4];
	ld.global.u32 	%r37, [%rd28];
	mul.lo.s32 	%r38, %r37, %r36;
	cvt.rn.f32.s32 	%f22, %r38;
	add.f32 	%f23, %f21, %f22;
	ld.global.u32 	%r39, [%rd66];
	ld.global.u32 	%r40, [%rd29];
	mul.lo.s32 	%r41, %r40, %r39;
	cvt.rn.f32.s32 	%f24, %r41;
	add.f32 	%f25, %f23, %f24;
	ld.global.u32 	%r42, [%rd66+4];
	ld.global.u32 	%r43, [%rd30];
	mul.lo.s32 	%r44, %r43, %r42;
	cvt.rn.f32.s32 	%f26, %r44;
	add.f32 	%f27, %f25, %f26;
	ld.global.u32 	%r45, [%rd66+8];
	ld.global.u32 	%r46, [%rd31];
	mul.lo.s32 	%r47, %r46, %r45;
	cvt.rn.f32.s32 	%f28, %r47;
	add.f32 	%f29, %f27, %f28;
	ld.global.u32 	%r48, [%rd66+12];
	ld.global.u32 	%r49, [%rd32];
	mul.lo.s32 	%r50, %r49, %r48;
	cvt.rn.f32.s32 	%f30, %r50;
	add.f32 	%f51, %f29, %f30;
	add.s32 	%r82, %r82, 8;
	add.s32 	%r81, %r81, %r7;
	add.s64 	%rd66, %rd66, 32;
	setp.ne.s32 	%p3, %r82, 0;
	@%p3 bra 	$L__BB2_3;
$L__BB2_4:
	setp.eq.s32 	%p4, %r4, 0;
	@%p4 bra 	$L__BB2_12;
	and.b32  	%r13, %r18, 3;
	setp.lt.u32 	%p5, %r4, 4;
	@%p5 bra 	$L__BB2_7;
	add.s32 	%r51, %r84, %r3;
	mul.wide.u32 	%rd34, %r51, 4;
	add.s64 	%rd35, %rd2, %rd34;
	ld.global.u32 	%r52, [%rd35];
	mad.lo.s32 	%r53, %r84, %r18, %r2;
	mul.wide.s32 	%rd36, %r53, 4;
	add.s64 	%rd37, %rd1, %rd36;
	ld.global.u32 	%r54, [%rd37];
	mul.lo.s32 	%r55, %r54, %r52;
	cvt.rn.f32.s32 	%f32, %r55;
	add.f32 	%f33, %f51, %f32;
	cvt.u64.u32 	%rd38, %r3;
	cvt.u64.u32 	%rd39, %r84;
	add.s64 	%rd40, %rd39, %rd38;
	shl.b64 	%rd41, %rd40, 2;
	add.s64 	%rd42, %rd2, %rd41;
	ld.global.u32 	%r56, [%rd42+4];
	mul.wide.s32 	%rd43, %r18, 4;
	add.s64 	%rd44, %rd37, %rd43;
	ld.global.u32 	%r57, [%rd44];
	mul.lo.s32 	%r58, %r57, %r56;
	cvt.rn.f32.s32 	%f34, %r58;
	add.f32 	%f35, %f33, %f34;
	ld.global.u32 	%r59, [%rd42+8];
	add.s64 	%rd45, %rd44, %rd43;
	ld.global.u32 	%r60, [%rd45];
	mul.lo.s32 	%r61, %r60, %r59;
	cvt.rn.f32.s32 	%f36, %r61;
	add.f32 	%f37, %f35, %f36;
	ld.global.u32 	%r62, [%rd42+12];
	add.s64 	%rd46, %rd45, %rd43;
	ld.global.u32 	%r63, [%rd46];
	mul.lo.s32 	%r64, %r63, %r62;
	cvt.rn.f32.s32 	%f38, %r64;
	add.f32 	%f51, %f37, %f38;
	add.s32 	%r84, %r84, 4;
$L__BB2_7:
	setp.eq.s32 	%p6, %r13, 0;
	@%p6 bra 	$L__BB2_12;
	setp.eq.s32 	%p7, %r13, 1;
	@%p7 bra 	$L__BB2_10;
	add.s32 	%r65, %r84, %r3;
	mul.wide.u32 	%rd47, %r65, 4;
	add.s64 	%rd48, %rd2, %rd47;
	ld.global.u32 	%r66, [%rd48];
	mad.lo.s32 	%r67, %r84, %r18, %r2;
	mul.wide.s32 	%rd49, %r67, 4;
	add.s64 	%rd50, %rd1, %rd49;
	ld.global.u32 	%r68, [%rd50];
	mul.lo.s32 	%r69, %r68, %r66;
	cvt.rn.f32.s32 	%f40, %r69;
	add.f32 	%f41, %f51, %f40;
	cvt.u64.u32 	%rd51, %r3;
	cvt.u64.u32 	%rd52, %r84;
	add.s64 	%rd53, %rd52, %rd51;
	shl.b64 	%rd54, %rd53, 2;
	add.s64 	%rd55, %rd2, %rd54;
	ld.global.u32 	%r70, [%rd55+4];
	mul.wide.s32 	%rd56, %r18, 4;
	add.s64 	%rd57, %rd50, %rd56;
	ld.global.u32 	%r71, [%rd57];
	mul.lo.s32 	%r72, %r71, %r70;
	cvt.rn.f32.s32 	%f42, %r72;
	add.f32 	%f51, %f41, %f42;
	add.s32 	%r84, %r84, 2;
$L__BB2_10:
	and.b32  	%r73, %r18, 1;
	setp.eq.b32 	%p8, %r73, 1;
	not.pred 	%p9, %p8;
	@%p9 bra 	$L__BB2_12;
	add.s32 	%r74, %r84, %r3;
	mul.wide.u32 	%rd58, %r74, 4;
	add.s64 	%rd59, %rd2, %rd58;
	ld.global.u32 	%r75, [%rd59];
	mad.lo.s32 	%r76, %r84, %r18, %r2;
	mul.wide.s32 	%rd60, %r76, 4;
	add.s64 	%rd61, %rd1, %rd60;
	ld.global.u32 	%r77, [%rd61];
	mul.lo.s32 	%r78, %r77, %r75;
	cvt.rn.f32.s32 	%f43, %r78;
	add.f32 	%f51, %f51, %f43;
$L__BB2_12:
	ld.param.u64 	%rd65, [_Z13matMultKernelPiS_S_i_param_2];
	cvt.rzi.s32.f32 	%r79, %f51;
	add.s32 	%r80, %r3, %r2;
	cvta.to.global.u64 	%rd62, %rd65;
	mul.wide.s32 	%rd63, %r80, 4;
	add.s64 	%rd64, %rd62, %rd63;
	st.global.u32 	[%rd64], %r79;
$L__BB2_13:
	ret;

}
	// .globl	_Z19sum_Matrices_NormalPiS_S_
.visible .entry _Z19sum_Matrices_NormalPiS_S_(
	.param .u64 .ptr .align 1 _Z19sum_Matrices_NormalPiS_S__param_0,
	.param .u64 .ptr .align 1 _Z19sum_Matrices_NormalPiS_S__param_1,
	.param .u64 .ptr .align 1 _Z19sum_Matrices_NormalPiS_S__param_2
)
{
	.reg .pred 	%p<4>;
	.reg .b32 	%r<14>;
	.reg .b64 	%rd<11>;

	ld.param.u64 	%rd1, [_Z19sum_Matrices_NormalPiS_S__param_0];
	ld.param.u64 	%rd2, [_Z19sum_Matrices_NormalPiS_S__param_1];
	ld.param.u64 	%rd3, [_Z19sum_Matrices_NormalPiS_S__param_2];
	mov.u32 	%r2, %ctaid.x;
	mov.u32 	%r3, %ntid.x;
	mov.u32 	%r4, %tid.x;
	mad.lo.s32 	%r5, %r2, %r3, %r4;
	mov.u32 	%r6, %ctaid.y;
	mov.u32 	%r7, %ntid.y;
	mov.u32 	%r8, %tid.y;
	mad.lo.s32 	%r9, %r6, %r7, %r8;
	mad.lo.s32 	%r1, %r9, 20, %r5;
	setp.gt.s32 	%p1, %r5, 19;
	setp.gt.u32 	%p2, %r9, 19;
	or.pred  	%p3, %p1, %p2;
	@%p3 bra 	$L__BB3_2;
	cvta.to.global.u64 	%rd4, %rd1;
	cvta.to.global.u64 	%rd5, %rd2;
	cvta.to.global.u64 	%rd6, %rd3;
	mul.wide.s32 	%rd7, %r1, 4;
	add.s64 	%rd8, %rd4, %rd7;
	ld.global.u32 	%r11, [%rd8];
	add.s64 	%rd9, %rd5, %rd7;
	ld.global.u32 	%r12, [%rd9];
	add.s32 	%r13, %r12, %r11;
	add.s64 	%rd10, %rd6, %rd7;
	st.global.u32 	[%rd10], %r13;
$L__BB3_2:
	ret;

}


// ===== COMPILED SASS (sm_100) =====

	.target	sm_100

	.elftype	@"ET_EXEC"


//--------------------- .note.nv.tkinfo           --------------------------
	.section	.note.nv.tkinfo,"",@"SHT_NOTE"
	.sectionflags	@"SHF_NOTE_NV_TKINFO"
	.tkinfo
        /*0018*/ 	.word	0x00000002
        /*0030*/ 	.string	""
        /*0030*/ 	.string	"ptxas"
        /*0030*/ 	.string	"Cuda compilation tools, release 13.0, V13.0.88"
        /*0030*/ 	.string	"Build cuda_13.0.r13.0/compiler.36424714_0"
        /*0030*/ 	.string	"-arch sm_100 -m 64 "



//--------------------- .note.nv.cuinfo           --------------------------
	.section	.note.nv.cuinfo,"",@"SHT_NOTE"
	.sectionflags	@"SHF_NOTE_NV_CUINFO"
        /*0018*/ 	.short	0x0002
        /*001a*/ 	.short	0x0064
        /*001c*/ 	.short	0x0082
	.zero		2


//--------------------- .nv.info                  --------------------------
	.section	.nv.info,"",@"SHT_CUDA_INFO"
	.align	4


	//----- nvinfo : EIATTR_REGCOUNT
	.align		4
        /*0000*/ 	.byte	0x04, 0x2f
        /*0002*/ 	.short	(.L_1 - .L_0)
	.align		4
.L_0:
        /*0004*/ 	.word	index@(_Z23matMultKernel_tile_seisPiS_S_i)
        /*0008*/ 	.word	0x00000020


	//----- nvinfo : EIATTR_FRAME_SIZE
	.align		4
.L_1:
        /*000c*/ 	.byte	0x04, 0x11
        /*000e*/ 	.short	(.L_3 - .L_2)
	.align		4
.L_2:
        /*0010*/ 	.word	index@(_Z23matMultKernel_tile_seisPiS_S_i)
        /*0014*/ 	.word	0x00000000


	//----- nvinfo : EIATTR_REGCOUNT
	.align		4
.L_3:
        /*0018*/ 	.byte	0x04, 0x2f
        /*001a*/ 	.short	(.L_5 - .L_4)
	.align		4
.L_4:
        /*001c*/ 	.word	index@(_Z18matMultKernel_tilePiS_S_i)
        /*0020*/ 	.word	0x00000020


	//----- nvinfo : EIATTR_FRAME_SIZE
	.align		4
.L_5:
        /*0024*/ 	.byte	0x04, 0x11
        /*0026*/ 	.short	(.L_7 - .L_6)
	.align		4
.L_6:
        /*0028*/ 	.word	index@(_Z18matMultKernel_tilePiS_S_i)
        /*002c*/ 	.word	0x00000000


	//----- nvinfo : EIATTR_REGCOUNT
	.align		4
.L_7:
        /*0030*/ 	.byte	0x04, 0x2f
        /*0032*/ 	.short	(.L_9 - .L_8)
	.align		4
.L_8:
        /*0034*/ 	.word	index@(_Z13matMultKernelPiS_S_i)
        /*0038*/ 	.word	0x00000020


	//----- nvinfo : EIATTR_FRAME_SIZE
	.align		4
.L_9:
        /*003c*/ 	.byte	0x04, 0x11
        /*003e*/ 	.short	(.L_11 - .L_10)
	.align		4
.L_10:
        /*0040*/ 	.word	index@(_Z13matMultKernelPiS_S_i)
        /*0044*/ 	.word	0x00000000


	//----- nvinfo : EIATTR_REGCOUNT
	.align		4
.L_11:
        /*0048*/ 	.byte	0x04, 0x2f
        /*004a*/ 	.short	(.L_13 - .L_12)
	.align		4
.L_12:
        /*004c*/ 	.word	index@(_Z19sum_Matrices_NormalPiS_S_)
        /*0050*/ 	.word	0x0000000c


	//----- nvinfo : EIATTR_FRAME_SIZE
	.align		4
.L_13:
        /*0054*/ 	.byte	0x04, 0x11
        /*0056*/ 	.short	(.L_15 - .L_14)
	.align		4
.L_14:
        /*0058*/ 	.word	index@(_Z19sum_Matrices_NormalPiS_S_)
        /*005c*/ 	.word	0x00000000


	//----- nvinfo : EIATTR_MIN_STACK_SIZE
	.align		4
.L_15:
        /*0060*/ 	.byte	0x04, 0x12
        /*0062*/ 	.short	(.L_17 - .L_16)
	.align		4
.L_16:
        /*0064*/ 	.word	index@(_Z19sum_Matrices_NormalPiS_S_)
        /*0068*/ 	.word	0x00000000


	//----- nvinfo : EIATTR_MIN_STACK_SIZE
	.align		4
.L_17:
        /*006c*/ 	.byte	0x04, 0x12
        /*006e*/ 	.short	(.L_19 - .L_18)
	.align		4
.L_18:
        /*0070*/ 	.word	index@(_Z13matMultKernelPiS_S_i)
        /*0074*/ 	.word	0x00000000


	//----- nvinfo : EIATTR_MIN_STACK_SIZE
	.align		4
.L_19:
        /*0078*/ 	.byte	0x04, 0x12
        /*007a*/ 	.short	(.L_21 - .L_20)
	.align		4
.L_20:
        /*007c*/ 	.word	index@(_Z18matMultKernel_tilePiS_S_i)
        /*0080*/ 	.word	0x00000000


	//----- nvinfo : EIATTR_MIN_STACK_SIZE
	.align		4
.L_21:
        /*0084*/ 	.byte	0x04, 0x12
        /*0086*/ 	.short	(.L_23 - .L_22)
	.align		4
.L_22:
        /*0088*/ 	.word	index@(_Z23matMultKernel_tile_seisPiS_S_i)
        /*008c*/ 	.word	0x00000000
.L_23:


//--------------------- .nv.compat                --------------------------
	.section	.nv.compat,"",@"SHT_CUDA_COMPAT_INFO"
	.align	4
        /*0000*/ 	.byte	0x02, 0x09, 0x00, 0x00, 0x02, 0x02, 0x01, 0x00, 0x02, 0x05, 0x05, 0x00, 0x03, 0x07, 0x01, 0x01
        /*0010*/ 	.byte	0x02, 0x03, 0x00, 0x00, 0x02, 0x06, 0x01, 0x00, 0x04, 0x0b, 0x08, 0x00, 0x09, 0x00, 0x00, 0x00
        /*0020*/ 	.byte	0x00, 0x00, 0x00, 0x00


//--------------------- .nv.info._Z19sum_Matrices_NormalPiS_S_ --------------------------
	.section	.nv.info._Z19sum_Matrices_NormalPiS_S_,"",@"SHT_CUDA_INFO"
	.sectionflags	@""
	.align	4


	//----- nvinfo : EIATTR_CUDA_API_VERSION
	.align		4
        /*0000*/ 	.byte	0x04, 0x37
        /*0002*/ 	.short	(.L_25 - .L_24)
.L_24:
        /*0004*/ 	.word	0x00000082


	//----- nvinfo : EIATTR_KPARAM_INFO
	.align		4
.L_25:
        /*0008*/ 	.byte	0x04, 0x17
        /*000a*/ 	.short	(.L_27 - .L_26)
.L_26:
        /*000c*/ 	.word	0x00000000
        /*0010*/ 	.short	0x0002
        /*0012*/ 	.short	0x0010
        /*0014*/ 	.byte	0x00, 0xf5, 0x21, 0x00


	//----- nvinfo : EIATTR_KPARAM_INFO
	.align		4
.L_27:
        /*0018*/ 	.byte	0x04, 0x17
        /*001a*/ 	.short	(.L_29 - .L_28)
.L_28:
        /*001c*/ 	.word	0x00000000
        /*0020*/ 	.short	0x0001
        /*0022*/ 	.short	0x0008
        /*0024*/ 	.byte	0x00, 0xf5, 0x21, 0x00


	//----- nvinfo : EIATTR_KPARAM_INFO
	.align		4
.L_29:
        /*0028*/ 	.byte	0x04, 0x17
        /*002a*/ 	.short	(.L_31 - .L_30)
.L_30:
        /*002c*/ 	.word	0x00000000
        /*0030*/ 	.short	0x0000
        /*0032*/ 	.short	0x0000
        /*0034*/ 	.byte	0x00, 0xf5, 0x21, 0x00


	//----- nvinfo : EIATTR_SPARSE_MMA_MASK
	.align		4
.L_31:
        /*0038*/ 	.byte	0x03, 0x50
        /*003a*/ 	.short	0x0000


	//----- nvinfo : EIATTR_MAXREG_COUNT
	.align		4
        /*003c*/ 	.byte	0x03, 0x1b
        /*003e*/ 	.short	0x00ff


	//----- nvinfo : EIATTR_MERCURY_ISA_VERSION
	.align		4
        /*0040*/ 	.byte	0x03, 0x5f
        /*0042*/ 	.short	0x0101


	//----- nvinfo : EIATTR_VRC_CTA_INIT_COUNT
	.align		4
        /*0044*/ 	.byte	0x02, 0x4a
	.zero		1
	.zero		1


	//----- nvinfo : EIATTR_EXIT_INSTR_OFFSETS
	.align		4
        /*0048*/ 	.byte	0x04, 0x1c
        /*004a*/ 	.short	(.L_33 - .L_32)


	//   ....[0]....
.L_32:
        /*004c*/ 	.word	0x000000b0


	//   ....[1]....
        /*0050*/ 	.word	0x00000180


	//----- nvinfo : EIATTR_CBANK_PARAM_SIZE
	.align		4
.L_33:
        /*0054*/ 	.byte	0x03, 0x19
        /*0056*/ 	.short	0x0018


	//----- nvinfo : EIATTR_PARAM_CBANK
	.align		4
        /*0058*/ 	.byte	0x04, 0x0a
        /*005a*/ 	.short	(.L_35 - .L_34)
	.align		4
.L_34:
        /*005c*/ 	.word	index@(.nv.constant0._Z19sum_Matrices_NormalPiS_S_)
        /*0060*/ 	.short	0x0380
        /*0062*/ 	.short	0x0018


	//----- nvinfo : EIATTR_SW_WAR
	.align		4
.L_35:
        /*0064*/ 	.byte	0x04, 0x36
        /*0066*/ 	.short	(.L_37 - .L_36)
.L_36:
        /*0068*/ 	.word	0x00000008
.L_37:


//--------------------- .nv.info._Z13matMultKernelPiS_S_i --------------------------
	.section	.nv.info._Z13matMultKernelPiS_S_i,"",@"SHT_CUDA_INFO"
	.sectionflags	@""
	.align	4


	//----- nvinfo : EIATTR_CUDA_API_VERSION
	.align		4
        /*0000*/ 	.byte	0x04, 0x37
        /*0002*/ 	.short	(.L_39 - .L_38)
.L_38:
        /*0004*/ 	.word	0x00000082


	//----- nvinfo : EIATTR_KPARAM_INFO
	.align		4
.L_39:
        /*0008*/ 	.byte	0x04, 0x17
        /*000a*/ 	.short	(.L_41 - .L_40)
.L_40:
        /*000c*/ 	.word	0x00000000
        /*0010*/ 	.short	0x0003
        /*0012*/ 	.short	0x0018
        /*0014*/ 	.byte	0x00, 0xf0, 0x11, 0x00


	//----- nvinfo : EIATTR_KPARAM_INFO
	.align		4
.L_41:
        /*0018*/ 	.byte	0x04, 0x17
        /*001a*/ 	.short	(.L_43 - .L_42)
.L_42:
        /*001c*/ 	.word	0x00000000
        /*0020*/ 	.short	0x0002
        /*0022*/ 	.short	0x0010
        /*0024*/ 	.byte	0x00, 0xf5, 0x21, 0x00


	//----- nvinfo : EIATTR_KPARAM_INFO
	.align		4
.L_43:
        /*0028*/ 	.byte	0x04, 0x17
        /*002a*/ 	.short	(.L_45 - .L_44)
.L_44:
        /*002c*/ 	.word	0x00000000
        /*0030*/ 	.short	0x0001
        /*0032*/ 	.short	0x0008
        /*0034*/ 	.byte	0x00, 0xf5, 0x21, 0x00


	//----- nvinfo : EIATTR_KPARAM_INFO
	.align		4
.L_45:
        /*0038*/ 	.byte	0x04, 0x17
        /*003a*/ 	.short	(.L_47 - .L_46)
.L_46:
        /*003c*/ 	.word	0x00000000
        /*0040*/ 	.short	0x0000
        /*0042*/ 	.short	0x0000
        /*0044*/ 	.byte	0x00, 0xf5, 0x21, 0x00


	//----- nvinfo : EIATTR_SPARSE_MMA_MASK
	.align		4
.L_47:
        /*0048*/ 	.byte	0x03, 0x50
        /*004a*/ 	.short	0x0000


	//----- nvinfo : EIATTR_MAXREG_COUNT
	.align		4
        /*004c*/ 	.byte	0x03, 0x1b
        /*004e*/ 	.short	0x00ff


	//----- nvinfo : EIATTR_MERCURY_ISA_VERSION
	.align		4
        /*0050*/ 	.byte	0x03, 0x5f
        /*0052*/ 	.short	0x0101


	//----- nvinfo : EIATTR_VRC_CTA_INIT_COUNT
	.align		4
        /*0054*/ 	.byte	0x02, 0x4a
	.zero		1
	.zero		1


	//----- nvinfo : EIATTR_EXIT_INSTR_OFFSETS
	.align		4
        /*0058*/ 	.byte	0x04, 0x1c
        /*005a*/ 	.short	(.L_49 - .L_48)


	//   ....[0]....
.L_48:
        /*005c*/ 	.word	0x000000c0


	//   ....[1]....
        /*0060*/ 	.word	0x00000c50


	//----- nvinfo : EIATTR_CBANK_PARAM_SIZE
	.align		4
.L_49:
        /*0064*/ 	.byte	0x03, 0x19
        /*0066*/ 	.short	0x001c


	//----- nvinfo : EIATTR_PARAM_CBANK
	.align		4
        /*0068*/ 	.byte	0x04, 0x0a
        /*006a*/ 	.short	(.L_51 - .L_50)
	.align		4
.L_50:
        /*006c*/ 	.word	index@(.nv.constant0._Z13matMultKernelPiS_S_i)
        /*0070*/ 	.short	0x0380
        /*0072*/ 	.short	0x001c


	//----- nvinfo : EIATTR_SW_WAR
	.align		4
.L_51:
        /*0074*/ 	.byte	0x04, 0x36
        /*0076*/ 	.short	(.L_53 - .L_52)
.L_52:
        /*0078*/ 	.word	0x00000008
.L_53:


//--------------------- .nv.info._Z18matMultKernel_tilePiS_S_i --------------------------
	.section	.nv.info._Z18matMultKernel_tilePiS_S_i,"",@"SHT_CUDA_INFO"
	.sectionflags	@""
	.align	4


	//----- nvinfo : EIATTR_CUDA_API_VERSION
	.align		4
        /*0000*/ 	.byte	0x04, 0x37
        /*0002*/ 	.short	(.L_55 - .L_54)
.L_54:
        /*0004*/ 	.word	0x00000082


	//----- nvinfo : EIATTR_KPARAM_INFO
	.align		4
.L_55:
        /*0008*/ 	.byte	0x04, 0x17
        /*000a*/ 	.short	(.L_57 - .L_56)
.L_56:
        /*000c*/ 	.word	0x00000000
        /*0010*/ 	.short	0x0003
        /*0012*/ 	.short	0x0018
        /*0014*/ 	.byte	0x00, 0xf0, 0x11, 0x00


	//----- nvinfo : EIATTR_KPARAM_INFO
	.align		4
.L_57:
        /*0018*/ 	.byte	0x04, 0x17
        /*001a*/ 	.short	(.L_59 - .L_58)
.L_58:
        /*001c*/ 	.word	0x00000000
        /*0020*/ 	.short	0x0002
        /*0022*/ 	.short	0x0010
        /*0024*/ 	.byte	0x00, 0xf5, 0x21, 0x00


	//----- nvinfo : EIATTR_KPARAM_INFO
	.align		4
.L_59:
        /*0028*/ 	.byte	0x04, 0x17
        /*002a*/ 	.short	(.L_61 - .L_60)
.L_60:
        /*002c*/ 	.word	0x00000000
        /*0030*/ 	.short	0x0001
        /*0032*/ 	.short	0x0008
        /*0034*/ 	.byte	0x00, 0xf5, 0x21, 0x00


	//----- nvinfo : EIATTR_KPARAM_INFO
	.align		4
.L_61:
        /*0038*/ 	.byte	0x04, 0x17
        /*003a*/ 	.short	(.L_63 - .L_62)
.L_62:
        /*003c*/ 	.word	0x00000000
        /*0040*/ 	.short	0x0000
        /*0042*/ 	.short	0x0000
        /*0044*/ 	.byte	0x00, 0xf5, 0x21, 0x00


	//----- nvinfo : EIATTR_SPARSE_MMA_MASK
	.align		4
.L_63:
        /*0048*/ 	.byte	0x03, 0x50
        /*004a*/ 	.short	0x0000


	//----- nvinfo : EIATTR_MAXREG_COUNT
	.align		4
        /*004c*/ 	.byte	0x03, 0x1b
        /*004e*/ 	.short	0x00ff


	//----- nvinfo : EIATTR_NUM_BARRIERS
	.align		4
        /*0050*/ 	.byte	0x02, 0x4c
        /*0052*/ 	.byte	0x01
	.zero		1


	//----- nvinfo : EIATTR_MERCURY_ISA_VERSION
	.align		4
        /*0054*/ 	.byte	0x03, 0x5f
        /*0056*/ 	.short	0x0101


	//----- nvinfo : EIATTR_VRC_CTA_INIT_COUNT
	.align		4
        /*0058*/ 	.byte	0x02, 0x4a
	.zero		1
	.zero		1


	//----- nvinfo : EIATTR_EXIT_INSTR_OFFSETS
	.align		4
        /*005c*/ 	.byte	0x04, 0x1c
        /*005e*/ 	.short	(.L_65 - .L_64)


	//   ....[0]....
.L_64:
        /*0060*/ 	.word	0x00000fb0


	//----- nvinfo : EIATTR_CBANK_PARAM_SIZE
	.align		4
.L_65:
        /*0064*/ 	.byte	0x03, 0x19
        /*0066*/ 	.short	0x001c


	//----- nvinfo : EIATTR_PARAM_CBANK
	.align		4
        /*0068*/ 	.byte	0x04, 0x0a
        /*006a*/ 	.short	(.L_67 - .L_66)
	.align		4
.L_66:
        /*006c*/ 	.word	index@(.nv.constant0._Z18matMultKernel_tilePiS_S_i)
        /*0070*/ 	.short	0x0380
        /*0072*/ 	.short	0x001c


	//----- nvinfo : EIATTR_SW_WAR
	.align		4
.L_67:
        /*0074*/ 	.byte	0x04, 0x36
        /*0076*/ 	.short	(.L_69 - .L_68)
.L_68:
        /*0078*/ 	.word	0x00000008
.L_69:


//--------------------- .nv.info._Z23matMultKernel_tile_seisPiS_S_i --------------------------
	.section	.nv.info._Z23matMultKernel_tile_seisPiS_S_i,"",@"SHT_CUDA_INFO"
	.sectionflags	@""
	.align	4


	//----- nvinfo : EIATTR_CUDA_API_VERSION
	.align		4
        /*0000*/ 	.byte	0x04, 0x37
        /*0002*/ 	.short	(.L_71 - .L_70)
.L_70:
        /*0004*/ 	.word	0x00000082


	//----- nvinfo : EIATTR_KPARAM_INFO
	.align		4
.L_71:
        /*0008*/ 	.byte	0x04, 0x17
        /*000a*/ 	.short	(.L_73 - .L_72)
.L_72:
        /*000c*/ 	.word	0x00000000
        /*0010*/ 	.short	0x0003
        /*0012*/ 	.short	0x0018
        /*0014*/ 	.byte	0x00, 0xf0, 0x11, 0x00


	//----- nvinfo : EIATTR_KPARAM_INFO
	.align		4
.L_73:
        /*0018*/ 	.byte	0x04, 0x17
        /*001a*/ 	.short	(.L_75 - .L_74)
.L_74:
        /*001c*/ 	.word	0x00000000
        /*0020*/ 	.short	0x0002
        /*0022*/ 	.short	0x0010
        /*0024*/ 	.byte	0x00, 0xf5, 0x21, 0x00


	//----- nvinfo : EIATTR_KPARAM_INFO
	.align		4
.L_75:
        /*0028*/ 	.byte	0x04, 0x17
        /*002a*/ 	.short	(.L_77 - .L_76)
.L_76:
        /*002c*/ 	.word	0x00000000
        /*0030*/ 	.short	0x0001
        /*0032*/ 	.short	0x0008
        /*0034*/ 	.byte	0x00, 0xf5, 0x21, 0x00


	//----- nvinfo : EIATTR_KPARAM_INFO
	.align		4
.L_77:
        /*0038*/ 	.byte	0x04, 0x17
        /*003a*/ 	.short	(.L_79 - .L_78)
.L_78:
        /*003c*/ 	.word	0x00000000
        /*0040*/ 	.short	0x0000
        /*0042*/ 	.short	0x0000
        /*0044*/ 	.byte	0x00, 0xf5, 0x21, 0x00


	//----- nvinfo : EIATTR_SPARSE_MMA_MASK
	.align		4
.L_79:
        /*0048*/ 	.byte	0x03, 0x50
        /*004a*/ 	.short	0x0000


	//----- nvinfo : EIATTR_MAXREG_COUNT
	.align		4
        /*004c*/ 	.byte	0x03, 0x1b
        /*004e*/ 	.short	0x00ff


	//----- nvinfo : EIATTR_NUM_BARRIERS
	.align		4
        /*0050*/ 	.byte	0x02, 0x4c
        /*0052*/ 	.byte	0x01
	.zero		1


	//----- nvinfo : EIATTR_MERCURY_ISA_VERSION
	.align		4
        /*0054*/ 	.byte	0x03, 0x5f
        /*0056*/ 	.short	0x0101


	//----- nvinfo : EIATTR_VRC_CTA_INIT_COUNT
	.align		4
        /*0058*/ 	.byte	0x02, 0x4a
	.zero		1
	.zero		1


	//----- nvinfo : EIATTR_EXIT_INSTR_OFFSETS
	.align		4
        /*005c*/ 	.byte	0x04, 0x1c
        /*005e*/ 	.short	(.L_81 - .L_80)


	//   ....[0]....
.L_80:
        /*0060*/ 	.word	0x00000da0


	//   ....[1]....
        /*0064*/ 	.word	0x00000e00


	//----- nvinfo : EIATTR_CBANK_PARAM_SIZE
	.align		4
.L_81:
        /*0068*/ 	.byte	0x03, 0x19
        /*006a*/ 	.short	0x001c


	//----- nvinfo : EIATTR_PARAM_CBANK
	.align		4
        /*006c*/ 	.byte	0x04, 0x0a
        /*006e*/ 	.short	(.L_83 - .L_82)
	.align		4
.L_82:
        /*0070*/ 	.word	index@(.nv.constant0._Z23matMultKernel_tile_seisPiS_S_i)
        /*0074*/ 	.short	0x0380
        /*0076*/ 	.short	0x001c


	//----- nvinfo : EIATTR_SW_WAR
	.align		4
.L_83:
        /*0078*/ 	.byte	0x04, 0x36
        /*007a*/ 	.short	(.L_85 - .L_84)
.L_84:
        /*007c*/ 	.word	0x00000008
.L_85:


//--------------------- .nv.callgraph             --------------------------
	.section	.nv.callgraph,"",@"SHT_CUDA_CALLGRAPH"
	.align	4
	.sectionentsize	8
	.align		4
        /*0000*/ 	.word	0x00000000
	.align		4
        /*0004*/ 	.word	0xffffffff
	.align		4
        /*0008*/ 	.word	0x00000000
	.align		4
        /*000c*/ 	.word	0xfffffffe
	.align		4
        /*0010*/ 	.word	0x00000000
	.align		4
        /*0014*/ 	.word	0xfffffffd
	.align		4
        /*0018*/ 	.word	0x00000000
	.align		4
        /*001c*/ 	.word	0xfffffffc


//--------------------- .text._Z19sum_Matrices_NormalPiS_S_ --------------------------
	.section	.text._Z19sum_Matrices_NormalPiS_S_,"ax",@progbits
	.align	128
        .global         _Z19sum_Matrices_NormalPiS_S_
        .type           _Z19sum_Matrices_NormalPiS_S_,@function
        .size           _Z19sum_Matrices_NormalPiS_S_,(.L_x_17 - _Z19sum_Matrices_NormalPiS_S_)
        .other          _Z19sum_Matrices_NormalPiS_S_,@"STO_CUDA_ENTRY STV_DEFAULT"
_Z19sum_Matrices_NormalPiS_S_:
.text._Z19sum_Matrices_NormalPiS_S_:
[----:B------:R-:W-:Y:S01]  /*0000*/  LDC R1, c[0x0][0x37c] ;  /* 0x0000df00ff017b82 */ /* 0x000fe20000000800 */
[----:B------:R-:W0:Y:S07]  /*0010*/  S2R R2, SR_TID.Y ;  /* 0x0000000000027919 */ /* 0x000e2e0000002200 */
[----:B------:R-:W1:Y:S01]  /*0020*/  LDC R0, c[0x0][0x360] ;  /* 0x0000d800ff007b82 */ /* 0x000e620000000800 */
[----:B------:R-:W1:Y:S07]  /*0030*/  S2R R3, SR_TID.X ;  /* 0x0000000000037919 */ /* 0x000e6e0000002100 */
[----:B------:R-:W0:Y:S08]  /*0040*/  S2UR UR5, SR_CTAID.Y ;  /* 0x00000000000579c3 */ /* 0x000e300000002600 */
[----:B------:R-:W0:Y:S08]  /*0050*/  LDC R7, c[0x0][0x364] ;  /* 0x0000d900ff077b82 */ /* 0x000e300000000800 */
[----:B------:R-:W1:Y:S01]  /*0060*/  S2UR UR4, SR_CTAID.X ;  /* 0x00000000000479c3 */ /* 0x000e620000002500 */
[----:B0-----:R-:W-:-:S05]  /*0070*/  IMAD R7, R7, UR5, R2 ;  /* 0x0000000507077c24 */ /* 0x001fca000f8e0202 */
[----:B------:R-:W-:Y:S01]  /*0080*/  ISETP.GT.U32.AND P0, PT, R7, 0x13, PT ;  /* 0x000000130700780c */ /* 0x000fe20003f04070 */
[----:B-1----:R-:W-:-:S05]  /*0090*/  IMAD R0, R0, UR4, R3 ;  /* 0x0000000400007c24 */ /* 0x002fca000f8e0203 */
[----:B------:R-:W-:-:S13]  /*00a0*/  ISETP.GT.OR P0, PT, R0, 0x13, P0 ;  /* 0x000000130000780c */ /* 0x000fda0000704670 */
[----:B------:R-:W-:Y:S05]  /*00b0*/  @P0 EXIT ;  /* 0x000000000000094d */ /* 0x000fea0003800000 */
[----:B------:R-:W0:Y:S01]  /*00c0*/  LDC.64 R2, c[0x0][0x380] ;  /* 0x0000e000ff027b82 */ /* 0x000e220000000a00 */
[----:B------:R-:W1:Y:S01]  /*00d0*/  LDCU.64 UR4, c[0x0][0x358] ;  /* 0x00006b00ff0477ac */ /* 0x000e620008000a00 */
[----:B------:R-:W-:-:S06]  /*00e0*/  IMAD R9, R7, 0x14, R0 ;  /* 0x0000001407097824 */ /* 0x000fcc00078e0200 */
[----:B------:R-:W2:Y:S08]  /*00f0*/  LDC.64 R4, c[0x0][0x388] ;  /* 0x0000e200ff047b82 */ /* 0x000eb00000000a00 */
[----:B------:R-:W3:Y:S01]  /*0100*/  LDC.64 R6, c[0x0][0x390] ;  /* 0x0000e400ff067b82 */ /* 0x000ee20000000a00 */
[----:B0-----:R-:W-:-:S06]  /*0110*/  IMAD.WIDE R2, R9, 0x4, R2 ;  /* 0x0000000409027825 */ /* 0x001fcc00078e0202 */
[----:B-1----:R-:W4:Y:S01]  /*0120*/  LDG.E R2, desc[UR4][R2.64] ;  /* 0x0000000402027981 */ /* 0x002f22000c1e1900 */
[----:B--2---:R-:W-:-:S06]  /*0130*/  IMAD.WIDE R4, R9, 0x4, R4 ;  /* 0x0000000409047825 */ /* 0x004fcc00078e0204 */
[----:B------:R-:W4:Y:S01]  /*0140*/  LDG.E R5, desc[UR4][R4.64] ;  /* 0x0000000404057981 */ /* 0x000f22000c1e1900 */
[----:B---3--:R-:W-:Y:S01]  /*0150*/  IMAD.WIDE R6, R9, 0x4, R6 ;  /* 0x0000000409067825 */ /* 0x008fe200078e0206 */
[----:B----4-:R-:W-:-:S05]  /*0160*/  IADD3 R9, PT, PT, R2, R5, RZ ;  /* 0x0000000502097210 */ /* 0x010fca0007ffe0ff */
[----:B------:R-:W-:Y:S01]  /*0170*/  STG.E desc[UR4][R6.64], R9 ;  /* 0x0000000906007986 */ /* 0x000fe2000c101904 */
[----:B------:R-:W-:Y:S05]  /*0180*/  EXIT ;  /* 0x000000000000794d */ /* 0x000fea0003800000 */
.L_x_0:
[----:B------:R-:W-:-:S00]  /*0190*/  BRA `(.L_x_0) ;  /* 0xfffffffc00fc7947 */ /* 0x000fc0000383ffff */
[----:B------:R-:W-:-:S00]  /*01a0*/  NOP ;  /* 0x0000000000007918 */ /* 0x000fc00000000000 */
        /* <DEDUP_REMOVED lines=13> */
.L_x_17:


//--------------------- .text._Z13matMultKernelPiS_S_i --------------------------
	.section	.text._Z13matMultKernelPiS_S_i,"ax",@progbits
	.align	128
        .global         _Z13matMultKernelPiS_S_i
        .type           _Z13matMultKernelPiS_S_i,@function
        .size           _Z13matMultKernelPiS_S_i,(.L_x_18 - _Z13matMultKernelPiS_S_i)
        .other          _Z13matMultKernelPiS_S_i,@"STO_CUDA_ENTRY STV_DEFAULT"
_Z13matMultKernelPiS_S_i:
.text._Z13matMultKernelPiS_S_i:
[----:B------:R-:W-:Y:S01]  /*0000*/  LDC R1, c[0x0][0x37c] ;  /* 0x0000df00ff017b82 */ /* 0x000fe20000000800 */
[----:B------:R-:W0:Y:S07]  /*0010*/  S2R R0, SR_TID.Y ;  /* 0x0000000000007919 */ /* 0x000e2e0000002200 */
[----:B------:R-:W0:Y:S01]  /*0020*/  S2UR UR4, SR_CTAID.Y ;  /* 0x00000000000479c3 */ /* 0x000e220000002600 */
[----:B------:R-:W1:Y:S01]  /*0030*/  LDCU UR12, c[0x0][0x398] ;  /* 0x00007300ff0c77ac */ /* 0x000e620008000800 */
[----:B------:R-:W2:Y:S06]  /*0040*/  S2R R3, SR_TID.X ;  /* 0x0000000000037919 */ /* 0x000eac0000002100 */
[----:B------:R-:W0:Y:S08]  /*0050*/  LDC R13, c[0x0][0x364] ;  /* 0x0000d900ff0d7b82 */ /* 0x000e300000000800 */
[----:B------:R-:W2:Y:S08]  /*0060*/  S2UR UR5, SR_CTAID.X ;  /* 0x00000000000579c3 */ /* 0x000eb00000002500 */
[----:B------:R-:W2:Y:S01]  /*0070*/  LDC R2, c[0x0][0x360] ;  /* 0x0000d800ff027b82 */ /* 0x000ea20000000800 */
[----:B0-----:R-:W-:-:S02]  /*0080*/  IMAD R13, R13, UR4, R0 ;  /* 0x000000040d0d7c24 */ /* 0x001fc4000f8e0200 */
[----:B--2---:R-:W-:-:S05]  /*0090*/  IMAD R0, R2, UR5, R3 ;  /* 0x0000000502007c24 */ /* 0x004fca000f8e0203 */
[----:B------:R-:W-:-:S04]  /*00a0*/  VIMNMX R2, PT, PT, R13, R0, !PT ;  /* 0x000000000d027248 */ /* 0x000fc80007fe0100 */
[----:B-1----:R-:W-:-:S13]  /*00b0*/  ISETP.GE.AND P0, PT, R2, UR12, PT ;  /* 0x0000000c02007c0c */ /* 0x002fda000bf06270 */
[----:B------:R-:W-:Y:S05]  /*00c0*/  @P0 EXIT ;  /* 0x000000000000094d */ /* 0x000fea0003800000 */
[----:B------:R-:W-:Y:S01]  /*00d0*/  UISETP.GE.U32.AND UP0, UPT, UR12, 0x8, UPT ;  /* 0x000000080c00788c */ /* 0x000fe2000bf06070 */
[----:B------:R-:W-:Y:S02]  /*00e0*/  HFMA2 R12, -RZ, RZ, 0, 0 ;  /* 0x00000000ff0c7431 */ /* 0x000fe400000001ff */
[----:B------:R-:W-:Y:S01]  /*00f0*/  IMAD R13, R13, UR12, RZ ;  /* 0x0000000c0d0d7c24 */ /* 0x000fe2000f8e02ff */
[----:B------:R-:W-:Y:S01]  /*0100*/  UMOV UR4, URZ ;  /* 0x000000ff00047c82 */ /* 0x000fe20008000000 */
[----:B------:R-:W0:Y:S04]  /*0110*/  LDCU.64 UR10, c[0x0][0x358] ;  /* 0x00006b00ff0a77ac */ /* 0x000e280008000a00 */
[----:B------:R-:W-:Y:S05]  /*0120*/  BRA.U !UP0, `(.L_x_1) ;  /* 0x0000000508507547 */ /* 0x000fea000b800000 */
[----:B------:R-:W1:Y:S01]  /*0130*/  LDCU.128 UR16, c[0x0][0x380] ;  /* 0x00007000ff1077ac */ /* 0x000e620008000c00 */
[----:B------:R-:W-:Y:S02]  /*0140*/  MOV R12, RZ ;  /* 0x000000ff000c7202 */ /* 0x000fe40000000f00 */
[----:B------:R-:W-:Y:S01]  /*0150*/  MOV R14, R0 ;  /* 0x00000000000e7202 */ /* 0x000fe20000000f00 */
[----:B------:R-:W-:-:S04]  /*0160*/  ULOP3.LUT UR4, UR12, 0x7ffffff8, URZ, 0xc0, !UPT ;  /* 0x7ffffff80c047892 */ /* 0x000fc8000f8ec0ff */
[----:B------:R-:W-:Y:S01]  /*0170*/  UIADD3 UR5, UPT, UPT, -UR4, URZ, URZ ;  /* 0x000000ff04057290 */ /* 0x000fe2000fffe1ff */
[----:B-1----:R-:W-:Y:S01]  /*0180*/  MOV R2, UR16 ;  /* 0x0000001000027c02 */ /* 0x002fe20008000f00 */
[----:B------:R-:W-:Y:S01]  /*0190*/  UIMAD.WIDE UR6, UR12, 0x18, UR18 ;  /* 0x000000180c0678a5 */ /* 0x000fe2000f8e0212 */
[----:B------:R-:W-:Y:S01]  /*01a0*/  MOV R3, UR17 ;  /* 0x0000001100037c02 */ /* 0x000fe20008000f00 */
[----:B------:R-:W-:Y:S02]  /*01b0*/  UIMAD.WIDE UR8, UR12, 0x1c, UR18 ;  /* 0x0000001c0c0878a5 */ /* 0x000fe4000f8e0212 */
[----:B------:R-:W-:-:S03]  /*01c0*/  IMAD.WIDE.U32 R2, R13, 0x4, R2 ;  /* 0x000000040d027825 */ /* 0x000fc600078e0002 */
[----:B------:R-:W-:-:S04]  /*01d0*/  IADD3 R6, P0, PT, R2, 0x10, RZ ;  /* 0x0000001002067810 */ /* 0x000fc80007f1e0ff */
[----:B------:R-:W-:-:S09]  /*01e0*/  IADD3.X R7, PT, PT, RZ, R3, RZ, P0, !PT ;  /* 0x00000003ff077210 */ /* 0x000fd200007fe4ff */
.L_x_2:
[----:B------:R-:W-:Y:S01]  /*01f0*/  UIMAD.WIDE UR14, UR12, 0x4, UR18 ;  /* 0x000000040c0e78a5 */ /* 0x000fe2000f8e0212 */
[----:B------:R-:W-:Y:S01]  /*0200*/  MOV R23, 0x4 ;  /* 0x0000000400177802 */ /* 0x000fe20000000f00 */
[----:B------:R-:W-:-:S04]  /*0210*/  UIMAD.WIDE UR16, UR12, 0x8, UR18 ;  /* 0x000000080c1078a5 */ /* 0x000fc8000f8e0212 */
[----:B------:R-:W-:Y:S01]  /*0220*/  MOV R2, UR14 ;  /* 0x0000000e00027c02 */ /* 0x000fe20008000f00 */
[----:B------:R-:W-:Y:S01]  /*0230*/  IMAD.WIDE R22, R14, R23, UR18 ;  /* 0x000000120e167e25 */ /* 0x000fe2000f8e0217 */
[----:B------:R-:W-:-:S03]  /*0240*/  MOV R3, UR15 ;  /* 0x0000000f00037c02 */ /* 0x000fc60008000f00 */
[----:B------:R-:W-:Y:S01]  /*0250*/  HFMA2 R11, -RZ, RZ, 0, 2.384185791015625e-07 ;  /* 0x00000004ff0b7431 */ /* 0x000fe200000001ff */
[----:B------:R-:W-:Y:S02]  /*0260*/  MOV R4, UR16 ;  /* 0x0000001000047c02 */ /* 0x000fe40008000f00 */
[----:B------:R-:W-:Y:S01]  /*0270*/  MOV R5, UR17 ;  /* 0x0000001100057c02 */ /* 0x000fe20008000f00 */
[C---:B------:R-:W-:Y:S01]  /*0280*/  IMAD.WIDE R2, R14.reuse, 0x4, R2 ;  /* 0x000000040e027825 */ /* 0x040fe200078e0202 */
[----:B0-----:R-:W2:Y:S01]  /*0290*/  LDG.E R22, desc[UR10][R22.64] ;  /* 0x0000000a16167981 */ /* 0x001ea2000c1e1900 */
[----:B------:R-:W-:Y:S02]  /*02a0*/  UIMAD.WIDE UR14, UR12, 0xc, UR18 ;  /* 0x0000000c0c0e78a5 */ /* 0x000fe4000f8e0212 */
[----:B------:R-:W-:Y:S02]  /*02b0*/  HFMA2 R9, -RZ, RZ, 0, 2.384185791015625e-07 ;  /* 0x00000004ff097431 */ /* 0x000fe400000001ff */
[----:B------:R-:W-:Y:S01]  /*02c0*/  IMAD.WIDE R4, R14, 0x4, R4 ;  /* 0x000000040e047825 */ /* 0x000fe200078e0204 */
[----:B------:R0:W3:Y:S01]  /*02d0*/  LDG.E R15, desc[UR10][R2.64] ;  /* 0x0000000a020f7981 */ /* 0x0000e2000c1e1900 */
[----:B------:R-:W-:-:S02]  /*02e0*/  UIMAD.WIDE UR16, UR12, 0x10, UR18 ;  /* 0x000000100c1078a5 */ /* 0x000fc4000f8e0212 */
[----:B------:R-:W-:Y:S01]  /*02f0*/  IMAD.WIDE R10, R14, R11, UR14 ;  /* 0x0000000e0e0a7e25 */ /* 0x000fe2000f8e020b */
[----:B------:R1:W4:Y:S01]  /*0300*/  LDG.E R18, desc[UR10][R4.64] ;  /* 0x0000000a04127981 */ /* 0x000322000c1e1900 */
[----:B0-----:R-:W-:Y:S02]  /*0310*/  MOV R2, R6 ;  /* 0x0000000600027202 */ /* 0x001fe40000000f00 */
[----:B------:R-:W-:Y:S01]  /*0320*/  MOV R3, R7 ;  /* 0x0000000700037202 */ /* 0x000fe20000000f00 */
[----:B------:R-:W-:Y:S01]  /*0330*/  UIMAD.WIDE UR14, UR12, 0x14, UR18 ;  /* 0x000000140c0e78a5 */ /* 0x000fe2000f8e0212 */
[----:B------:R0:W5:Y:S04]  /*0340*/  LDG.E R16, desc[UR10][R10.64] ;  /* 0x0000000a0a107981 */ /* 0x000168000c1e1900 */
[----:B------:R-:W2:Y:S01]  /*0350*/  LDG.E R21, desc[UR10][R2.64+-0x10] ;  /* 0xfffff00a02157981 */ /* 0x000ea2000c1e1900 */
[----:B------:R-:W-:-:S03]  /*0360*/  MOV R7, 0x4 ;  /* 0x0000000400077802 */ /* 0x000fc60000000f00 */
[----:B------:R-:W3:Y:S02]  /*0370*/  LDG.E R20, desc[UR10][R2.64+-0xc] ;  /* 0xfffff40a02147981 */ /* 0x000ee4000c1e1900 */
[C---:B------:R-:W-:Y:S02]  /*0380*/  IMAD.WIDE R6, R14.reuse, R7, UR16 ;  /* 0x000000100e067e25 */ /* 0x040fe4000f8e0207 */
[----:B------:R-:W4:Y:S02]  /*0390*/  LDG.E R19, desc[UR10][R2.64+-0x8] ;  /* 0xfffff80a02137981 */ /* 0x000f24000c1e1900 */
[----:B------:R-:W-:Y:S01]  /*03a0*/  HFMA2 R29, -RZ, RZ, 0, 2.384185791015625e-07 ;  /* 0x00000004ff1d7431 */ /* 0x000fe200000001ff */
[----:B------:R-:W-:Y:S01]  /*03b0*/  MOV R25, 0x4 ;  /* 0x0000000400197802 */ /* 0x000fe20000000f00 */
[----:B------:R-:W5:Y:S01]  /*03c0*/  LDG.E R17, desc[UR10][R2.64+-0x4] ;  /* 0xfffffc0a02117981 */ /* 0x000f62000c1e1900 */
[----:B-1----:R-:W-:-:S03]  /*03d0*/  IMAD.WIDE R4, R14, R9, UR14 ;  /* 0x0000000e0e047e25 */ /* 0x002fc6000f8e0209 */
[----:B------:R-:W5:Y:S01]  /*03e0*/  LDG.E R6, desc[UR10][R6.64] ;  /* 0x0000000a06067981 */ /* 0x000f62000c1e1900 */
[----:B------:R-:W-:-:S03]  /*03f0*/  IMAD.WIDE R8, R14, R25, UR6 ;  /* 0x000000060e087e25 */ /* 0x000fc6000f8e0219 */
[----:B------:R-:W5:Y:S01]  /*0400*/  LDG.E R23, desc[UR10][R2.64] ;  /* 0x0000000a02177981 */ /* 0x000f62000c1e1900 */
[----:B0-----:R-:W-:-:S03]  /*0410*/  IMAD.WIDE R10, R14, R29, UR8 ;  /* 0x000000080e0a7e25 */ /* 0x001fc6000f8e021d */
[----:B------:R-:W5:Y:S04]  /*0420*/  LDG.E R4, desc[UR10][R4.64] ;  /* 0x0000000a04047981 */ /* 0x000f68000c1e1900 */
[----:B------:R-:W5:Y:S04]  /*0430*/  LDG.E R25, desc[UR10][R2.64+0x4] ;  /* 0x0000040a02197981 */ /* 0x000f68000c1e1900 */
[----:B------:R0:W5:Y:S04]  /*0440*/  LDG.E R8, desc[UR10][R8.64] ;  /* 0x0000000a08087981 */ /* 0x000168000c1e1900 */
[----:B------:R-:W5:Y:S04]  /*0450*/  LDG.E R27, desc[UR10][R2.64+0x8] ;  /* 0x0000080a021b7981 */ /* 0x000f68000c1e1900 */
[----:B------:R-:W5:Y:S04]  /*0460*/  LDG.E R10, desc[UR10][R10.64] ;  /* 0x0000000a0a0a7981 */ /* 0x000f68000c1e1900 */
[----:B------:R-:W5:Y:S01]  /*0470*/  LDG.E R29, desc[UR10][R2.64+0xc] ;  /* 0x00000c0a021d7981 */ /* 0x000f62000c1e1900 */
[----:B------:R-:W-:-:S04]  /*0480*/  UIADD3 UR5, UPT, UPT, UR5, 0x8, URZ ;  /* 0x0000000805057890 */ /* 0x000fc8000fffe0ff */
[----:B------:R-:W-:Y:S01]  /*0490*/  UISETP.NE.AND UP0, UPT, UR5, URZ, UPT ;  /* 0x000000ff0500728c */ /* 0x000fe2000bf05270 */
[----:B0-----:R-:W-:-:S04]  /*04a0*/  MOV R9, UR12 ;  /* 0x0000000c00097c02 */ /* 0x001fc80008000f00 */
[----:B------:R-:W-:Y:S01]  /*04b0*/  LEA R14, R9, R14, 0x3 ;  /* 0x0000000e090e7211 */ /* 0x000fe200078e18ff */
[----:B--2---:R-:W-:Y:S02]  /*04c0*/  IMAD R21, R21, R22, RZ ;  /* 0x0000001615157224 */ /* 0x004fe400078e02ff */
[----:B---3--:R-:W-:-:S03]  /*04d0*/  IMAD R15, R20, R15, RZ ;  /* 0x0000000f140f7224 */ /* 0x008fc600078e02ff */
[----:B------:R-:W-:Y:S01]  /*04e0*/  I2FP.F32.S32 R21, R21 ;  /* 0x0000001500157245 */ /* 0x000fe20000201400 */
[----:B----4-:R-:W-:Y:S01]  /*04f0*/  IMAD R19, R19, R18, RZ ;  /* 0x0000001213137224 */ /* 0x010fe200078e02ff */
[----:B------:R-:W-:-:S03]  /*0500*/  I2FP.F32.S32 R18, R15 ;  /* 0x0000000f00127245 */ /* 0x000fc60000201400 */
[----:B------:R-:W-:Y:S01]  /*0510*/  FADD R21, R21, R12 ;  /* 0x0000000c15157221 */ /* 0x000fe20000000000 */
[----:B-----5:R-:W-:Y:S01]  /*0520*/  IMAD R16, R17, R16, RZ ;  /* 0x0000001011107224 */ /* 0x020fe200078e02ff */
[----:B------:R-:W-:Y:S02]  /*0530*/  I2FP.F32.S32 R19, R19 ;  /* 0x0000001300137245 */ /* 0x000fe40000201400 */
[----:B------:R-:W-:Y:S02]  /*0540*/  FADD R18, R21, R18 ;  /* 0x0000001215127221 */ /* 0x000fe40000000000 */
[----:B------:R-:W-:Y:S02]  /*0550*/  I2FP.F32.S32 R5, R16 ;  /* 0x0000001000057245 */ /* 0x000fe40000201400 */
[----:B------:R-:W-:Y:S01]  /*0560*/  FADD R18, R18, R19 ;  /* 0x0000001312127221 */ /* 0x000fe20000000000 */
[----:B------:R-:W-:-:S03]  /*0570*/  IMAD R6, R23, R6, RZ ;  /* 0x0000000617067224 */ /* 0x000fc600078e02ff */
[----:B------:R-:W-:Y:S02]  /*0580*/  FADD R5, R18, R5 ;  /* 0x0000000512057221 */ /* 0x000fe40000000000 */
[----:B------:R-:W-:Y:S01]  /*0590*/  I2FP.F32.S32 R6, R6 ;  /* 0x0000000600067245 */ /* 0x000fe20000201400 */
[----:B------:R-:W-:-:S04]  /*05a0*/  IMAD R4, R25, R4, RZ ;  /* 0x0000000419047224 */ /* 0x000fc800078e02ff */
[----:B------:R-:W-:Y:S01]  /*05b0*/  FADD R5, R5, R6 ;  /* 0x0000000605057221 */ /* 0x000fe20000000000 */
[----:B------:R-:W-:Y:S01]  /*05c0*/  I2FP.F32.S32 R4, R4 ;  /* 0x0000000400047245 */ /* 0x000fe20000201400 */
[----:B------:R-:W-:-:S04]  /*05d0*/  IMAD R8, R27, R8, RZ ;  /* 0x000000081b087224 */ /* 0x000fc800078e02ff */
[----:B------:R-:W-:Y:S01]  /*05e0*/  FADD R4, R5, R4 ;  /* 0x0000000405047221 */ /* 0x000fe20000000000 */
[----:B------:R-:W-:Y:S01]  /*05f0*/  I2FP.F32.S32 R7, R8 ;  /* 0x0000000800077245 */ /* 0x000fe20000201400 */
[----:B------:R-:W-:Y:S01]  /*0600*/  IMAD R10, R29, R10, RZ ;  /* 0x0000000a1d0a7224 */ /* 0x000fe200078e02ff */
[----:B------:R-:W-:-:S03]  /*0610*/  IADD3 R6, P0, PT, R2, 0x20, RZ ;  /* 0x0000002002067810 */ /* 0x000fc60007f1e0ff */
[----:B------:R-:W-:Y:S01]  /*0620*/  FADD R4, R4, R7 ;  /* 0x0000000704047221 */ /* 0x000fe20000000000 */
[----:B------:R-:W-:Y:S02]  /*0630*/  I2FP.F32.S32 R5, R10 ;  /* 0x0000000a00057245 */ /* 0x000fe40000201400 */
[----:B------:R-:W-:-:S03]  /*0640*/  IADD3.X R7, PT, PT, RZ, R3, RZ, P0, !PT ;  /* 0x00000003ff077210 */ /* 0x000fc600007fe4ff */
[----:B------:R-:W-:Y:S01]  /*0650*/  FADD R12, R4, R5 ;  /* 0x00000005040c7221 */ /* 0x000fe20000000000 */
[----:B------:R-:W-:Y:S06]  /*0660*/  BRA.U UP0, `(.L_x_2) ;  /* 0xfffffff900e07547 */ /* 0x000fec000b83ffff */
.L_x_1:
[----:B------:R-:W-:-:S04]  /*0670*/  ULOP3.LUT UR6, UR12, 0x7, URZ, 0xc0, !UPT ;  /* 0x000000070c067892 */ /* 0x000fc8000f8ec0ff */
[----:B------:R-:W-:-:S09]  /*0680*/  UISETP.NE.AND UP0, UPT, UR6, URZ, UPT ;  /* 0x000000ff0600728c */ /* 0x000fd2000bf05270 */
[----:B------:R-:W-:Y:S05]  /*0690*/  BRA.U !UP0, `(.L_x_3) ;  /* 0x0000000508587547 */ /* 0x000fea000b800000 */
[----:B------:R-:W-:Y:S02]  /*06a0*/  UISETP.GE.U32.AND UP0, UPT, UR6, 0x4, UPT ;  /* 0x000000040600788c */ /* 0x000fe4000bf06070 */
[----:B------:R-:W-:-:S04]  /*06b0*/  ULOP3.LUT UR5, UR12, 0x3, URZ, 0xc0, !UPT ;  /* 0x000000030c057892 */ /* 0x000fc8000f8ec0ff */
[----:B------:R-:W-:-:S03]  /*06c0*/  UISETP.NE.AND UP1, UPT, UR5, URZ, UPT ;  /* 0x000000ff0500728c */ /* 0x000fc6000bf25270 */
[----:B------:R-:W-:Y:S08]  /*06d0*/  BRA.U !UP0, `(.L_x_4) ;  /* 0x00000001089c7547 */ /* 0x000ff0000b800000 */
[----:B------:R-:W1:Y:S01]  /*06e0*/  LDC.64 R6, c[0x0][0x388] ;  /* 0x0000e200ff067b82 */ /* 0x000e620000000a00 */
[----:B------:R-:W2:Y:S01]  /*06f0*/  LDCU.64 UR6, c[0x0][0x380] ;  /* 0x00007000ff0677ac */ /* 0x000ea20008000a00 */
[----:B------:R-:W-:Y:S02]  /*0700*/  MOV R9, UR4 ;  /* 0x0000000400097c02 */ /* 0x000fe40008000f00 */
[C---:B------:R-:W-:Y:S02]  /*0710*/  IADD3 R3, PT, PT, R13.reuse, UR4, RZ ;  /* 0x000000040d037c10 */ /* 0x040fe4000fffe0ff */
[----:B------:R-:W-:Y:S01]  /*0720*/  IADD3 R10, P0, PT, R13, UR4, RZ ;  /* 0x000000040d0a7c10 */ /* 0x000fe2000ff1e0ff */
[----:B------:R-:W-:Y:S01]  /*0730*/  IMAD R9, R9, UR12, R0 ;  /* 0x0000000c09097c24 */ /* 0x000fe2000f8e0200 */
[----:B------:R-:W3:Y:S01]  /*0740*/  LDC.64 R4, c[0x0][0x380] ;  /* 0x0000e000ff047b82 */ /* 0x000ee20000000a00 */
[----:B------:R-:W-:Y:S02]  /*0750*/  MOV R11, UR12 ;  /* 0x0000000c000b7c02 */ /* 0x000fe40008000f00 */
[----:B------:R-:W-:Y:S01]  /*0760*/  MOV R15, UR12 ;  /* 0x0000000c000f7c02 */ /* 0x000fe20008000f00 */
[----:B-1----:R-:W-:Y:S01]  /*0770*/  IMAD.WIDE R6, R9, 0x4, R6 ;  /* 0x0000000409067825 */ /* 0x002fe200078e0206 */
[----:B------:R-:W-:-:S05]  /*0780*/  MOV R9, UR12 ;  /* 0x0000000c00097c02 */ /* 0x000fca0008000f00 */
[----:B------:R-:W-:Y:S02]  /*0790*/  IMAD.WIDE R8, R9, 0x4, R6 ;  /* 0x0000000409087825 */ /* 0x000fe400078e0206 */
[----:B0-----:R-:W4:Y:S02]  /*07a0*/  LDG.E R7, desc[UR10][R6.64] ;  /* 0x0000000a06077981 */ /* 0x001f24000c1e1900 */
[----:B---3--:R-:W-:Y:S01]  /*07b0*/  IMAD.WIDE.U32 R4, R3, 0x4, R4 ;  /* 0x0000000403047825 */ /* 0x008fe200078e0004 */
[----:B------:R-:W-:Y:S01]  /*07c0*/  IADD3.X R3, PT, PT, RZ, RZ, RZ, P0, !PT ;  /* 0x000000ffff037210 */ /* 0x000fe200007fe4ff */
[----:B------:R-:W3:Y:S01]  /*07d0*/  LDG.E R17, desc[UR10][R8.64] ;  /* 0x0000000a08117981 */ /* 0x000ee2000c1e1900 */
[----:B--2---:R-:W-:-:S03]  /*07e0*/  LEA R2, P0, R10, UR6, 0x2 ;  /* 0x000000060a027c11 */ /* 0x004fc6000f8010ff */
[----:B------:R-:W4:Y:S01]  /*07f0*/  LDG.E R4, desc[UR10][R4.64] ;  /* 0x0000000a04047981 */ /* 0x000f22000c1e1900 */
[----:B------:R-:W-:Y:S01]  /*0800*/  LEA.HI.X R3, R10, UR7, R3, 0x2, P0 ;  /* 0x000000070a037c11 */ /* 0x000fe200080f1403 */
[----:B------:R-:W-:-:S04]  /*0810*/  IMAD.WIDE R10, R11, 0x4, R8 ;  /* 0x000000040b0a7825 */ /* 0x000fc800078e0208 */
[----:B------:R-:W3:Y:S01]  /*0820*/  LDG.E R16, desc[UR10][R2.64+0x4] ;  /* 0x0000040a02107981 */ /* 0x000ee2000c1e1900 */
[----:B------:R-:W-:-:S03]  /*0830*/  IMAD.WIDE R14, R15, 0x4, R10 ;  /* 0x000000040f0e7825 */ /* 0x000fc600078e020a */
[----:B------:R-:W2:Y:S04]  /*0840*/  LDG.E R19, desc[UR10][R10.64] ;  /* 0x0000000a0a137981 */ /* 0x000ea8000c1e1900 */
[----:B------:R-:W2:Y:S04]  /*0850*/  LDG.E R18, desc[UR10][R2.64+0x8] ;  /* 0x0000080a02127981 */ /* 0x000ea8000c1e1900 */
[----:B------:R-:W5:Y:S04]  /*0860*/  LDG.E R20, desc[UR10][R2.64+0xc] ;  /* 0x00000c0a02147981 */ /* 0x000f68000c1e1900 */
[----:B------:R-:W5:Y:S01]  /*0870*/  LDG.E R15, desc[UR10][R14.64] ;  /* 0x0000000a0e0f7981 */ /* 0x000f62000c1e1900 */
[----:B------:R-:W-:Y:S01]  /*0880*/  UIADD3 UR4, UPT, UPT, UR4, 0x4, URZ ;  /* 0x0000000404047890 */ /* 0x000fe2000fffe0ff */
[----:B----4-:R-:W-:-:S05]  /*0890*/  IMAD R4, R4, R7, RZ ;  /* 0x0000000704047224 */ /* 0x010fca00078e02ff */
[----:B------:R-:W-:Y:S01]  /*08a0*/  I2FP.F32.S32 R5, R4 ;  /* 0x0000000400057245 */ /* 0x000fe20000201400 */
[----:B---3--:R-:W-:-:S04]  /*08b0*/  IMAD R16, R16, R17, RZ ;  /* 0x0000001110107224 */ /* 0x008fc800078e02ff */
[----:B------:R-:W-:Y:S01]  /*08c0*/  FADD R5, R12, R5 ;  /* 0x000000050c057221 */ /* 0x000fe20000000000 */
[----:B------:R-:W-:Y:S01]  /*08d0*/  I2FP.F32.S32 R16, R16 ;  /* 0x0000001000107245 */ /* 0x000fe20000201400 */
[----:B--2---:R-:W-:-:S04]  /*08e0*/  IMAD R18, R18, R19, RZ ;  /* 0x0000001312127224 */ /* 0x004fc800078e02ff */
[----:B------:R-:W-:Y:S01]  /*08f0*/  FADD R5, R5, R16 ;  /* 0x0000001005057221 */ /* 0x000fe20000000000 */
[----:B------:R-:W-:Y:S01]  /*0900*/  I2FP.F32.S32 R18, R18 ;  /* 0x0000001200127245 */ /* 0x000fe20000201400 */
[----:B-----5:R-:W-:-:S04]  /*0910*/  IMAD R20, R20, R15, RZ ;  /* 0x0000000f14147224 */ /* 0x020fc800078e02ff */
[----:B------:R-:W-:Y:S01]  /*0920*/  FADD R5, R5, R18 ;  /* 0x0000001205057221 */ /* 0x000fe20000000000 */
[----:B------:R-:W-:-:S05]  /*0930*/  I2FP.F32.S32 R20, R20 ;  /* 0x0000001400147245 */ /* 0x000fca0000201400 */
[----:B------:R-:W-:-:S07]  /*0940*/  FADD R12, R5, R20 ;  /* 0x00000014050c7221 */ /* 0x000fce0000000000 */
.L_x_4:
[----:B------:R-:W-:Y:S05]  /*0950*/  BRA.U !UP1, `(.L_x_3) ;  /* 0x0000000109a87547 */ /* 0x000fea000b800000 */
[----:B------:R-:W-:Y:S02]  /*0960*/  UISETP.NE.AND UP0, UPT, UR5, 0x1, UPT ;  /* 0x000000010500788c */ /* 0x000fe4000bf05270 */
[----:B------:R-:W-:-:S04]  /*0970*/  ULOP3.LUT UR6, UR12, 0x1, URZ, 0xc0, !UPT ;  /* 0x000000010c067892 */ /* 0x000fc8000f8ec0ff */
[----:B------:R-:W-:-:S03]  /*0980*/  UISETP.NE.U32.AND UP1, UPT, UR6, 0x1, UPT ;  /* 0x000000010600788c */ /* 0x000fc6000bf25070 */
        /* <DEDUP_REMOVED lines=8> */
[----:B-1----:R-:W-:Y:S01]  /*0a10*/  IMAD.WIDE.U32 R2, R7, 0x4, R2 ;  /* 0x0000000407027825 */ /* 0x002fe200078e0002 */
[----:B------:R-:W-:-:S02]  /*0a20*/  IADD3.X R7, PT, PT, RZ, RZ, RZ, P0, !PT ;  /* 0x000000ffff077210 */ /* 0x000fc400007fe4ff */
[----:B--2---:R-:W-:-:S03]  /*0a30*/  LEA R6, P0, R8, UR6, 0x2 ;  /* 0x0000000608067c11 */ /* 0x004fc6000f8010ff */
[----:B0-----:R-:W2:Y:S01]  /*0a40*/  LDG.E R2, desc[UR10][R2.64] ;  /* 0x0000000a02027981 */ /* 0x001ea2000c1e1900 */
[----:B------:R-:W-:Y:S01]  /*0a50*/  LEA.HI.X R7, R8, UR7, R7, 0x2, P0 ;  /* 0x0000000708077c11 */ /* 0x000fe200080f1407 */
[----:B---3--:R-:W-:Y:S01]  /*0a60*/  IMAD.WIDE R4, R9, 0x4, R4 ;  /* 0x0000000409047825 */ /* 0x008fe200078e0204 */
[----:B------:R-:W-:-:S03]  /*0a70*/  MOV R9, UR12 ;  /* 0x0000000c00097c02 */ /* 0x000fc60008000f00 */
[----:B------:R-:W3:Y:S02]  /*0a80*/  LDG.E R6, desc[UR10][R6.64+0x4] ;  /* 0x0000040a06067981 */ /* 0x000ee4000c1e1900 */
[----:B------:R-:W-:Y:S02]  /*0a90*/  IMAD.WIDE R8, R9, 0x4, R4 ;  /* 0x0000000409087825 */ /* 0x000fe400078e0204 */
[----:B------:R-:W2:Y:S04]  /*0aa0*/  LDG.E R5, desc[UR10][R4.64] ;  /* 0x0000000a04057981 */ /* 0x000ea8000c1e1900 */
[----:B------:R-:W3:Y:S01]  /*0ab0*/  LDG.E R9, desc[UR10][R8.64] ;  /* 0x0000000a08097981 */ /* 0x000ee2000c1e1900 */
[----:B------:R-:W-:Y:S01]  /*0ac0*/  UIADD3 UR4, UPT, UPT, UR4, 0x2, URZ ;  /* 0x0000000204047890 */ /* 0x000fe2000fffe0ff */
[----:B--2---:R-:W-:-:S02]  /*0ad0*/  IMAD R10, R2, R5, RZ ;  /* 0x00000005020a7224 */ /* 0x004fc400078e02ff */
[----:B---3--:R-:W-:-:S03]  /*0ae0*/  IMAD R14, R6, R9, RZ ;  /* 0x00000009060e7224 */ /* 0x008fc600078e02ff */
[----:B------:R-:W-:Y:S02]  /*0af0*/  I2FP.F32.S32 R11, R10 ;  /* 0x0000000a000b7245 */ /* 0x000fe40000201400 */
[----:B------:R-:W-:-:S03]  /*0b00*/  I2FP.F32.S32 R14, R14 ;  /* 0x0000000e000e7245 */ /* 0x000fc60000201400 */
[----:B------:R-:W-:-:S04]  /*0b10*/  FADD R11, R12, R11 ;  /* 0x0000000b0c0b7221 */ /* 0x000fc80000000000 */
[----:B------:R-:W-:-:S07]  /*0b20*/  FADD R12, R11, R14 ;  /* 0x0000000e0b0c7221 */ /* 0x000fce0000000000 */
.L_x_5:
[----:B------:R-:W-:Y:S05]  /*0b30*/  BRA.U UP1, `(.L_x_3) ;  /* 0x0000000101307547 */ /* 0x000fea000b800000 */
[----:B------:R-:W1:Y:S01]  /*0b40*/  LDC.64 R2, c[0x0][0x380] ;  /* 0x0000e000ff027b82 */ /* 0x000e620000000a00 */
[----:B------:R-:W-:Y:S02]  /*0b50*/  MOV R9, UR4 ;  /* 0x0000000400097c02 */ /* 0x000fe40008000f00 */
[----:B------:R-:W-:-:S03]  /*0b60*/  IADD3 R7, PT, PT, R13, UR4, RZ ;  /* 0x000000040d077c10 */ /* 0x000fc6000fffe0ff */
[----:B------:R-:W-:Y:S02]  /*0b70*/  IMAD R9, R9, UR12, R0 ;  /* 0x0000000c09097c24 */ /* 0x000fe4000f8e0200 */
[----:B------:R-:W2:Y:S01]  /*0b80*/  LDC.64 R4, c[0x0][0x388] ;  /* 0x0000e200ff047b82 */ /* 0x000ea20000000a00 */
[----:B-1----:R-:W-:-:S06]  /*0b90*/  IMAD.WIDE.U32 R2, R7, 0x4, R2 ;  /* 0x0000000407027825 */ /* 0x002fcc00078e0002 */
[----:B0-----:R-:W3:Y:S01]  /*0ba0*/  LDG.E R2, desc[UR10][R2.64] ;  /* 0x0000000a02027981 */ /* 0x001ee2000c1e1900 */
[----:B--2---:R-:W-:-:S06]  /*0bb0*/  IMAD.WIDE R4, R9, 0x4, R4 ;  /* 0x0000000409047825 */ /* 0x004fcc00078e0204 */
[----:B------:R-:W3:Y:S02]  /*0bc0*/  LDG.E R5, desc[UR10][R4.64] ;  /* 0x0000000a04057981 */ /* 0x000ee4000c1e1900 */
[----:B---3--:R-:W-:-:S05]  /*0bd0*/  IMAD R6, R2, R5, RZ ;  /* 0x0000000502067224 */ /* 0x008fca00078e02ff */
[----:B------:R-:W-:-:S05]  /*0be0*/  I2FP.F32.S32 R7, R6 ;  /* 0x0000000600077245 */ /* 0x000fca0000201400 */
[----:B------:R-:W-:-:S07]  /*0bf0*/  FADD R12, R12, R7 ;  /* 0x000000070c0c7221 */ /* 0x000fce0000000000 */
.L_x_3:
[----:B------:R-:W1:Y:S01]  /*0c00*/  LDC.64 R2, c[0x0][0x390] ;  /* 0x0000e400ff027b82 */ /* 0x000e620000000a00 */
[----:B------:R-:W0:Y:S01]  /*0c10*/  F2I.TRUNC.NTZ R5, R12 ;  /* 0x0000000c00057305 */ /* 0x000e22000020f100 */
[----:B------:R-:W-:-:S05]  /*0c20*/  IADD3 R13, PT, PT, R0, R13, RZ ;  /* 0x0000000d000d7210 */ /* 0x000fca0007ffe0ff */
[----:B-1----:R-:W-:-:S05]  /*0c30*/  IMAD.WIDE R2, R13, 0x4, R2 ;  /* 0x000000040d027825 */ /* 0x002fca00078e0202 */
[----:B0-----:R-:W-:Y:S01]  /*0c40*/  STG.E desc[UR10][R2.64], R5 ;  /* 0x0000000502007986 */ /* 0x001fe2000c10190a */
[----:B------:R-:W-:Y:S05]  /*0c50*/  EXIT ;  /* 0x000000000000794d */ /* 0x000fea0003800000 */
.L_x_6:
        /* <DEDUP_REMOVED lines=10> */
.L_x_18:


//--------------------- .text._Z18matMultKernel_tilePiS_S_i --------------------------
	.section	.text._Z18matMultKernel_tilePiS_S_i,"ax",@progbits
	.align	128
        .global         _Z18matMultKernel_tilePiS_S_i
        .type           _Z18matMultKernel_tilePiS_S_i,@function
        .size           _Z18matMultKernel_tilePiS_S_i,(.L_x_19 - _Z18matMultKernel_tilePiS_S_i)
        .other          _Z18matMultKernel_tilePiS_S_i,@"STO_CUDA_ENTRY STV_DEFAULT"
_Z18matMultKernel_tilePiS_S_i:
.text._Z18matMultKernel_tilePiS_S_i:
[----:B------:R-:W-:Y:S08]  /*0000*/  LDC R1, c[0x0][0x37c] ;  /* 0x0000df00ff017b82 */ /* 0x000ff00000000800 */
[----:B------:R-:W0:Y:S01]  /*0010*/  LDC R3, c[0x0][0x398] ;  /* 0x0000e600ff037b82 */ /* 0x000e220000000800 */
[----:B------:R-:W1:Y:S01]  /*0020*/  S2R R18, SR_CTAID.Y ;  /* 0x0000000000127919 */ /* 0x000e620000002600 */
[----:B------:R-:W2:Y:S01]  /*0030*/  LDCU.64 UR8, c[0x0][0x358] ;  /* 0x00006b00ff0877ac */ /* 0x000ea20008000a00 */
[----:B------:R-:W-:Y:S01]  /*0040*/  HFMA2 R25, -RZ, RZ, 0, 0 ;  /* 0x00000000ff197431 */ /* 0x000fe200000001ff */
[----:B------:R-:W1:Y:S01]  /*0050*/  S2R R5, SR_TID.Y ;  /* 0x0000000000057919 */ /* 0x000e620000002200 */
[----:B------:R-:W3:Y:S01]  /*0060*/  S2R R9, SR_CTAID.X ;  /* 0x0000000000097919 */ /* 0x000ee20000002500 */
[----:B------:R-:W3:Y:S01]  /*0070*/  S2R R12, SR_TID.X ;  /* 0x00000000000c7919 */ /* 0x000ee20000002100 */
[----:B0-----:R-:W-:-:S02]  /*0080*/  ISETP.GE.AND P0, PT, R3, 0x4, PT ;  /* 0x000000040300780c */ /* 0x001fc40003f06270 */
[----:B------:R-:W-:-:S04]  /*0090*/  SHF.R.S32.HI R0, RZ, 0x1f, R3 ;  /* 0x0000001fff007819 */ /* 0x000fc80000011403 */
[----:B------:R-:W-:Y:S02]  /*00a0*/  LEA.HI R0, R0, R3, RZ, 0x2 ;  /* 0x0000000300007211 */ /* 0x000fe400078f10ff */
[----:B-1----:R-:W-:Y:S02]  /*00b0*/  LEA R18, R18, R5, 0x2 ;  /* 0x0000000512127211 */ /* 0x002fe400078e10ff */
[----:B---3--:R-:W-:-:S03]  /*00c0*/  LEA R16, R9, R12, 0x2 ;  /* 0x0000000c09107211 */ /* 0x008fc600078e10ff */
[----:B--2---:R-:W-:Y:S05]  /*00d0*/  @!P0 BRA `(.L_x_7) ;  /* 0x0000000c00a08947 */ /* 0x004fea0003800000 */
[----:B------:R-:W0:Y:S01]  /*00e0*/  S2UR UR6, SR_CgaCtaId ;  /* 0x00000000000679c3 */ /* 0x000e220000008800 */
[----:B------:R-:W-:Y:S01]  /*00f0*/  SHF.R.S32.HI R23, RZ, 0x2, R0 ;  /* 0x00000002ff177819 */ /* 0x000fe20000011400 */
[----:B------:R-:W-:Y:S01]  /*0100*/  UMOV UR4, 0x400 ;  /* 0x0000040000047882 */ /* 0x000fe20000000000 */
[----:B------:R-:W-:Y:S01]  /*0110*/  IMAD R17, R18, R3, R12 ;  /* 0x0000000312117224 */ /* 0x000fe200078e020c */
[----:B------:R-:W-:Y:S01]  /*0120*/  UIADD3 UR5, UPT, UPT, UR4, 0x40, URZ ;  /* 0x0000004004057890 */ /* 0x000fe2000fffe0ff */
[----:B------:R-:W-:Y:S02]  /*0130*/  IADD3 R0, PT, PT, R23, -0x1, RZ ;  /* 0xffffffff17007810 */ /* 0x000fe40007ffe0ff */
[----:B------:R-:W-:Y:S02]  /*0140*/  MOV R25, RZ ;  /* 0x000000ff00197202 */ /* 0x000fe40000000f00 */
[----:B------:R-:W-:Y:S02]  /*0150*/  ISETP.GE.U32.AND P0, PT, R0, 0x3, PT ;  /* 0x000000030000780c */ /* 0x000fe40003f06070 */
[----:B------:R-:W-:Y:S01]  /*0160*/  MOV R0, RZ ;  /* 0x000000ff00007202 */ /* 0x000fe20000000f00 */
[----:B0-----:R-:W-:-:S02]  /*0170*/  ULEA UR4, UR6, UR4, 0x18 ;  /* 0x0000000406047291 */ /* 0x001fc4000f8ec0ff */
[----:B------:R-:W-:-:S04]  /*0180*/  ULEA UR5, UR6, UR5, 0x18 ;  /* 0x0000000506057291 */ /* 0x000fc8000f8ec0ff */
[C---:B------:R-:W-:Y:S02]  /*0190*/  LEA R7, R5.reuse, UR4, 0x4 ;  /* 0x0000000405077c11 */ /* 0x040fe4000f8e20ff */
[C---:B------:R-:W-:Y:S02]  /*01a0*/  LEA R2, R12.reuse, UR5, 0x2 ;  /* 0x000000050c027c11 */ /* 0x040fe4000f8e10ff */
[----:B------:R-:W-:Y:S02]  /*01b0*/  LEA R6, R12, R7, 0x2 ;  /* 0x000000070c067211 */ /* 0x000fe400078e10ff */
[----:B------:R-:W-:Y:S01]  /*01c0*/  LEA R4, R5, R2, 0x4 ;  /* 0x0000000205047211 */ /* 0x000fe200078e20ff */
[----:B------:R-:W-:Y:S06]  /*01d0*/  @!P0 BRA `(.L_x_8) ;  /* 0x0000000400e88947 */ /* 0x000fec0003800000 */
[C---:B------:R-:W-:Y:S01]  /*01e0*/  IADD3 R0, PT, PT, R5.reuse, 0xc, RZ ;  /* 0x0000000c05007810 */ /* 0x040fe20007ffe0ff */
[CCC-:B------:R-:W-:Y:S01]  /*01f0*/  IMAD R20, R5.reuse, R3.reuse, R12.reuse ;  /* 0x0000000305147224 */ /* 0x1c0fe200078e020c */
[C---:B------:R-:W-:Y:S02]  /*0200*/  IADD3 R8, PT, PT, R5.reuse, 0x8, RZ ;  /* 0x0000000805087810 */ /* 0x040fe40007ffe0ff */
[----:B------:R-:W-:Y:S01]  /*0210*/  IADD3 R10, PT, PT, R5, 0x4, RZ ;  /* 0x00000004050a7810 */ /* 0x000fe20007ffe0ff */
[-CC-:B------:R-:W-:Y:S01]  /*0220*/  IMAD R26, R0, R3.reuse, R12.reuse ;  /* 0x00000003001a7224 */ /* 0x180fe200078e020c */
[----:B------:R-:W-:Y:S01]  /*0230*/  LOP3.LUT R0, R23, 0x1ffffffc, RZ, 0xc0, !PT ;  /* 0x1ffffffc17007812 */ /* 0x000fe200078ec0ff */
[-CC-:B------:R-:W-:Y:S01]  /*0240*/  IMAD R8, R8, R3.reuse, R12.reuse ;  /* 0x0000000308087224 */ /* 0x180fe200078e020c */
[C---:B------:R-:W-:Y:S01]  /*0250*/  LEA R20, R9.reuse, R20, 0x2 ;  /* 0x0000001409147211 */ /* 0x040fe200078e10ff */
[----:B------:R-:W-:Y:S01]  /*0260*/  IMAD R10, R10, R3, R12 ;  /* 0x000000030a0a7224 */ /* 0x000fe200078e020c */
[----:B------:R-:W-:-:S02]  /*0270*/  LEA R26, R9, R26, 0x2 ;  /* 0x0000001a091a7211 */ /* 0x000fc400078e10ff */
[C---:B------:R-:W-:Y:S02]  /*0280*/  LEA R24, R9.reuse, R8, 0x2 ;  /* 0x0000000809187211 */ /* 0x040fe400078e10ff */
[----:B------:R-:W-:Y:S02]  /*0290*/  LEA R22, R9, R10, 0x2 ;  /* 0x0000000a09167211 */ /* 0x000fe400078e10ff */
[----:B------:R-:W-:Y:S02]  /*02a0*/  MOV R25, RZ ;  /* 0x000000ff00197202 */ /* 0x000fe40000000f00 */
[----:B------:R-:W-:Y:S02]  /*02b0*/  MOV R19, R17 ;  /* 0x0000001100137202 */ /* 0x000fe40000000f00 */
[----:B------:R-:W-:-:S07]  /*02c0*/  IADD3 R21, PT, PT, -R0, RZ, RZ ;  /* 0x000000ff00157210 */ /* 0x000fce0007ffe1ff */
.L_x_9:
[----:B------:R-:W0:Y:S08]  /*02d0*/  LDC.64 R28, c[0x0][0x380] ;  /* 0x0000e000ff1c7b82 */ /* 0x000e300000000a00 */
[----:B------:R-:W1:Y:S01]  /*02e0*/  LDC.64 R12, c[0x0][0x388] ;  /* 0x0000e200ff0c7b82 */ /* 0x000e620000000a00 */
[----:B0-----:R-:W-:-:S05]  /*02f0*/  IMAD.WIDE R28, R19, 0x4, R28 ;  /* 0x00000004131c7825 */ /* 0x001fca00078e021c */
[----:B------:R-:W2:Y:S01]  /*0300*/  LDG.E R27, desc[UR8][R28.64] ;  /* 0x000000081c1b7981 */ /* 0x000ea2000c1e1900 */
[----:B-1----:R-:W-:-:S06]  /*0310*/  IMAD.WIDE.U32 R14, R20, 0x4, R12 ;  /* 0x00000004140e7825 */ /* 0x002fcc00078e000c */
[----:B------:R-:W3:Y:S04]  /*0320*/  LDG.E R15, desc[UR8][R14.64] ;  /* 0x000000080e0f7981 */ /* 0x000ee8000c1e1900 */
[----:B--2---:R-:W-:Y:S04]  /*0330*/  STS [R6], R27 ;  /* 0x0000001b06007388 */ /* 0x004fe80000000800 */
[----:B---3--:R-:W-:Y:S01]  /*0340*/  STS [R4], R15 ;  /* 0x0000000f04007388 */ /* 0x008fe20000000800 */
[----:B------:R-:W-:Y:S06]  /*0350*/  BAR.SYNC.DEFER_BLOCKING 0x0 ;  /* 0x0000000000007b1d */ /* 0x000fec0000010000 */
[----:B------:R-:W-:Y:S04]  /*0360*/  LDS R14, [R2] ;  /* 0x00000000020e7984 */ /* 0x000fe80000000800 */
[----:B------:R-:W0:Y:S02]  /*0370*/  LDS.128 R8, [R7] ;  /* 0x0000000007087984 */ /* 0x000e240000000c00 */
[----:B0-----:R-:W-:-:S05]  /*0380*/  IMAD R8, R8, R14, RZ ;  /* 0x0000000e08087224 */ /* 0x001fca00078e02ff */
[----:B------:R-:W-:-:S05]  /*0390*/  I2FP.F32.S32 R8, R8 ;  /* 0x0000000800087245 */ /* 0x000fca0000201400 */
[----:B------:R-:W-:Y:S02]  /*03a0*/  FADD R25, R8, R25 ;  /* 0x0000001908197221 */ /* 0x000fe40000000000 */
[----:B------:R-:W0:Y:S02]  /*03b0*/  LDS R8, [R2+0x10] ;  /* 0x0000100002087984 */ /* 0x000e240000000800 */
[----:B0-----:R-:W-:Y:S02]  /*03c0*/  IMAD R9, R8, R9, RZ ;  /* 0x0000000908097224 */ /* 0x001fe400078e02ff */
[----:B------:R-:W0:Y:S02]  /*03d0*/  LDS R8, [R2+0x20] ;  /* 0x0000200002087984 */ /* 0x000e240000000800 */
[----:B0-----:R-:W-:Y:S02]  /*03e0*/  IMAD R14, R8, R10, RZ ;  /* 0x0000000a080e7224 */ /* 0x001fe400078e02ff */
[----:B------:R-:W0:Y:S01]  /*03f0*/  LDS R8, [R2+0x30] ;  /* 0x0000300002087984 */ /* 0x000e220000000800 */
[----:B------:R-:W-:Y:S01]  /*0400*/  BAR.SYNC.DEFER_BLOCKING 0x0 ;  /* 0x0000000000007b1d */ /* 0x000fe20000010000 */
[----:B------:R-:W-:-:S02]  /*0410*/  I2FP.F32.S32 R10, R9 ;  /* 0x00000009000a7245 */ /* 0x000fc40000201400 */
[----:B------:R-:W-:-:S03]  /*0420*/  I2FP.F32.S32 R14, R14 ;  /* 0x0000000e000e7245 */ /* 0x000fc60000201400 */
[----:B------:R-:W-:-:S04]  /*0430*/  FADD R9, R25, R10 ;  /* 0x0000000a19097221 */ /* 0x000fc80000000000 */
[----:B------:R-:W-:Y:S01]  /*0440*/  FADD R9, R9, R14 ;  /* 0x0000000e09097221 */ /* 0x000fe20000000000 */
[----:B------:R-:W-:Y:S01]  /*0450*/  IMAD.WIDE.U32 R14, R22, 0x4, R12 ;  /* 0x00000004160e7825 */ /* 0x000fe200078e000c */
[----:B------:R-:W2:Y:S05]  /*0460*/  LDG.E R27, desc[UR8][R28.64+0x10] ;  /* 0x000010081c1b7981 */ /* 0x000eaa000c1e1900 */
[----:B------:R-:W3:Y:S01]  /*0470*/  LDG.E R15, desc[UR8][R14.64] ;  /* 0x000000080e0f7981 */ /* 0x000ee2000c1e1900 */
[----:B0-----:R-:W-:-:S05]  /*0480*/  IMAD R8, R8, R11, RZ ;  /* 0x0000000b08087224 */ /* 0x001fca00078e02ff */
[----:B------:R-:W-:-:S05]  /*0490*/  I2FP.F32.S32 R8, R8 ;  /* 0x0000000800087245 */ /* 0x000fca0000201400 */
[----:B------:R-:W-:Y:S01]  /*04a0*/  FADD R25, R9, R8 ;  /* 0x0000000809197221 */ /* 0x000fe20000000000 */
        /* <DEDUP_REMOVED lines=8> */
[----:B------:R-:W0:Y:S04]  /*0530*/  LDS R8, [R2+0x10] ;  /* 0x0000100002087984 */ /* 0x000e280000000800 */
[----:B------:R-:W1:Y:S01]  /*0540*/  LDS R25, [R2+0x20] ;  /* 0x0000200002197984 */ /* 0x000e620000000800 */
[----:B0-----:R-:W-:-:S03]  /*0550*/  IMAD R9, R8, R9, RZ ;  /* 0x0000000908097224 */ /* 0x001fc600078e02ff */
[----:B------:R-:W0:Y:S01]  /*0560*/  LDS R8, [R2+0x30] ;  /* 0x0000300002087984 */ /* 0x000e220000000800 */
[----:B------:R-:W-:Y:S01]  /*0570*/  BAR.SYNC.DEFER_BLOCKING 0x0 ;  /* 0x0000000000007b1d */ /* 0x000fe20000010000 */
[----:B------:R-:W-:-:S05]  /*0580*/  I2FP.F32.S32 R9, R9 ;  /* 0x0000000900097245 */ /* 0x000fca0000201400 */
[----:B------:R-:W-:Y:S01]  /*0590*/  FADD R9, R14, R9 ;  /* 0x000000090e097221 */ /* 0x000fe20000000000 */
[----:B------:R-:W-:Y:S01]  /*05a0*/  IMAD.WIDE.U32 R14, R24, 0x4, R12 ;  /* 0x00000004180e7825 */ /* 0x000fe200078e000c */
[----:B------:R-:W2:Y:S05]  /*05b0*/  LDG.E R27, desc[UR8][R28.64+0x20] ;  /* 0x000020081c1b7981 */ /* 0x000eaa000c1e1900 */
[----:B------:R-:W3:Y:S01]  /*05c0*/  LDG.E R15, desc[UR8][R14.64] ;  /* 0x000000080e0f7981 */ /* 0x000ee2000c1e1900 */
[----:B-1----:R-:W-:-:S05]  /*05d0*/  IMAD R10, R25, R10, RZ ;  /* 0x0000000a190a7224 */ /* 0x002fca00078e02ff */
[----:B------:R-:W-:Y:S01]  /*05e0*/  I2FP.F32.S32 R10, R10 ;  /* 0x0000000a000a7245 */ /* 0x000fe20000201400 */
[----:B0-----:R-:W-:-:S04]  /*05f0*/  IMAD R8, R8, R11, RZ ;  /* 0x0000000b08087224 */ /* 0x001fc800078e02ff */
[----:B------:R-:W-:Y:S01]  /*0600*/  FADD R9, R9, R10 ;  /* 0x0000000a09097221 */ /* 0x000fe20000000000 */
[----:B------:R-:W-:-:S05]  /*0610*/  I2FP.F32.S32 R8, R8 ;  /* 0x0000000800087245 */ /* 0x000fca0000201400 */
[----:B------:R-:W-:Y:S01]  /*0620*/  FADD R25, R9, R8 ;  /* 0x0000000809197221 */ /* 0x000fe20000000000 */
[----:B------:R-:W-:Y:S01]  /*0630*/  IMAD.WIDE.U32 R12, R26, 0x4, R12 ;  /* 0x000000041a0c7825 */ /* 0x000fe200078e000c */
[----:B--2---:R-:W-:Y:S04]  /*0640*/  STS [R6], R27 ;  /* 0x0000001b06007388 */ /* 0x004fe80000000800 */
[----:B---3--:R-:W-:Y:S01]  /*0650*/  STS [R4], R15 ;  /* 0x0000000f04007388 */ /* 0x008fe20000000800 */
[----:B------:R-:W-:Y:S06]  /*0660*/  BAR.SYNC.DEFER_BLOCKING 0x0 ;  /* 0x0000000000007b1d */ /* 0x000fec0000010000 */
[----:B------:R-:W-:Y:S04]  /*0670*/  LDS R14, [R2] ;  /* 0x00000000020e7984 */ /* 0x000fe80000000800 */
[----:B------:R-:W0:Y:S04]  /*0680*/  LDS.128 R8, [R7] ;  /* 0x0000000007087984 */ /* 0x000e280000000c00 */
[----:B------:R-:W-:Y:S01]  /*0690*/  LDS R15, [R2+0x20] ;  /* 0x00002000020f7984 */ /* 0x000fe20000000800 */
[----:B0-----:R-:W-:-:S03]  /*06a0*/  IMAD R8, R8, R14, RZ ;  /* 0x0000000e08087224 */ /* 0x001fc600078e02ff */
[----:B------:R-:W0:Y:S02]  /*06b0*/  LDS R14, [R2+0x10] ;  /* 0x00001000020e7984 */ /* 0x000e240000000800 */
[----:B------:R-:W-:-:S05]  /*06c0*/  I2FP.F32.S32 R8, R8 ;  /* 0x0000000800087245 */ /* 0x000fca0000201400 */
[----:B------:R-:W-:Y:S01]  /*06d0*/  FADD R8, R25, R8 ;  /* 0x0000000819087221 */ /* 0x000fe20000000000 */
[----:B0-----:R-:W-:-:S05]  /*06e0*/  IMAD R9, R14, R9, RZ ;  /* 0x000000090e097224 */ /* 0x001fca00078e02ff */
[----:B------:R-:W-:-:S05]  /*06f0*/  I2FP.F32.S32 R9, R9 ;  /* 0x0000000900097245 */ /* 0x000fca0000201400 */
[----:B------:R-:W-:Y:S02]  /*0700*/  FADD R8, R8, R9 ;  /* 0x0000000908087221 */ /* 0x000fe40000000000 */
[----:B------:R-:W0:Y:S01]  /*0710*/  LDS R9, [R2+0x30] ;  /* 0x0000300002097984 */ /* 0x000e220000000800 */
[----:B------:R-:W-:Y:S06]  /*0720*/  BAR.SYNC.DEFER_BLOCKING 0x0 ;  /* 0x0000000000007b1d */ /* 0x000fec0000010000 */
[----:B------:R-:W2:Y:S04]  /*0730*/  LDG.E R29, desc[UR8][R28.64+0x30] ;  /* 0x000030081c1d7981 */ /* 0x000ea8000c1e1900 */
[----:B------:R-:W3:Y:S01]  /*0740*/  LDG.E R13, desc[UR8][R12.64] ;  /* 0x000000080c0d7981 */ /* 0x000ee2000c1e1900 */
[----:B------:R-:W-:-:S05]  /*0750*/  IMAD R10, R15, R10, RZ ;  /* 0x0000000a0f0a7224 */ /* 0x000fca00078e02ff */
[----:B------:R-:W-:Y:S01]  /*0760*/  I2FP.F32.S32 R27, R10 ;  /* 0x0000000a001b7245 */ /* 0x000fe20000201400 */
[----:B0-----:R-:W-:Y:S01]  /*0770*/  IMAD R11, R9, R11, RZ ;  /* 0x0000000b090b7224 */ /* 0x001fe200078e02ff */
[----:B------:R-:W-:-:S03]  /*0780*/  IADD3 R21, PT, PT, R21, 0x4, RZ ;  /* 0x0000000415157810 */ /* 0x000fc60007ffe0ff */
[----:B------:R-:W-:Y:S01]  /*0790*/  FADD R8, R8, R27 ;  /* 0x0000001b08087221 */ /* 0x000fe20000000000 */
[----:B------:R-:W-:Y:S02]  /*07a0*/  I2FP.F32.S32 R11, R11 ;  /* 0x0000000b000b7245 */ /* 0x000fe40000201400 */
[----:B------:R-:W-:-:S03]  /*07b0*/  ISETP.NE.AND P0, PT, R21, RZ, PT ;  /* 0x000000ff1500720c */ /* 0x000fc60003f05270 */
[----:B------:R-:W-:Y:S01]  /*07c0*/  FADD R8, R8, R11 ;  /* 0x0000000b08087221 */ /* 0x000fe20000000000 */
[----:B------:R-:W-:Y:S02]  /*07d0*/  IADD3 R19, PT, PT, R19, 0x10, RZ ;  /* 0x0000001013137810 */ /* 0x000fe40007ffe0ff */
[C---:B------:R-:W-:Y:S02]  /*07e0*/  LEA R26, R3.reuse, R26, 0x4 ;  /* 0x0000001a031a7211 */ /* 0x040fe400078e20ff */
[C---:B------:R-:W-:Y:S02]  /*07f0*/  LEA R24, R3.reuse, R24, 0x4 ;  /* 0x0000001803187211 */ /* 0x040fe400078e20ff */
[C---:B------:R-:W-:Y:S02]  /*0800*/  LEA R22, R3.reuse, R22, 0x4 ;  /* 0x0000001603167211 */ /* 0x040fe400078e20ff */
[----:B------:R-:W-:Y:S01]  /*0810*/  LEA R20, R3, R20, 0x4 ;  /* 0x0000001403147211 */ /* 0x000fe200078e20ff */
[----:B--2---:R-:W-:Y:S04]  /*0820*/  STS [R6], R29 ;  /* 0x0000001d06007388 */ /* 0x004fe80000000800 */
[----:B---3--:R-:W-:Y:S01]  /*0830*/  STS [R4], R13 ;  /* 0x0000000d04007388 */ /* 0x008fe20000000800 */
[----:B------:R-:W-:Y:S06]  /*0840*/  BAR.SYNC.DEFER_BLOCKING 0x0 ;  /* 0x0000000000007b1d */ /* 0x000fec0000010000 */
[----:B------:R-:W-:Y:S04]  /*0850*/  LDS R25, [R2] ;  /* 0x0000000002197984 */ /* 0x000fe80000000800 */
[----:B------:R-:W0:Y:S04]  /*0860*/  LDS.128 R12, [R7] ;  /* 0x00000000070c7984 */ /* 0x000e280000000c00 */
[----:B------:R-:W1:Y:S04]  /*0870*/  LDS R10, [R2+0x10] ;  /* 0x00001000020a7984 */ /* 0x000e680000000800 */
[----:B------:R-:W2:Y:S01]  /*0880*/  LDS R9, [R2+0x20] ;  /* 0x0000200002097984 */ /* 0x000ea20000000800 */
[----:B0-----:R-:W-:-:S03]  /*0890*/  IMAD R25, R12, R25, RZ ;  /* 0x000000190c197224 */ /* 0x001fc600078e02ff */
[----:B------:R-:W0:Y:S01]  /*08a0*/  LDS R12, [R2+0x30] ;  /* 0x00003000020c7984 */ /* 0x000e220000000800 */
[----:B-1----:R-:W-:Y:S01]  /*08b0*/  IMAD R10, R10, R13, RZ ;  /* 0x0000000d0a0a7224 */ /* 0x002fe200078e02ff */
[----:B------:R-:W-:Y:S01]  /*08c0*/  I2FP.F32.S32 R25, R25 ;  /* 0x0000001900197245 */ /* 0x000fe20000201400 */
[----:B--2---:R-:W-:-:S03]  /*08d0*/  IMAD R14, R9, R14, RZ ;  /* 0x0000000e090e7224 */ /* 0x004fc600078e02ff */
[----:B------:R-:W-:Y:S01]  /*08e0*/  I2FP.F32.S32 R9, R10 ;  /* 0x0000000a00097245 */ /* 0x000fe20000201400 */
[----:B------:R-:W-:Y:S01]  /*08f0*/  FADD R8, R8, R25 ;  /* 0x0000001908087221 */ /* 0x000fe20000000000 */
[----:B------:R-:W-:-:S03]  /*0900*/  I2FP.F32.S32 R11, R14 ;  /* 0x0000000e000b7245 */ /* 0x000fc60000201400 */
[----:B------:R-:W-:-:S04]  /*0910*/  FADD R8, R8, R9 ;  /* 0x0000000908087221 */ /* 0x000fc80000000000 */
[----:B------:R-:W-:Y:S01]  /*0920*/  FADD R8, R8, R11 ;  /* 0x0000000b08087221 */ /* 0x000fe20000000000 */
[----:B0-----:R-:W-:-:S05]  /*0930*/  IMAD R12, R12, R15, RZ ;  /* 0x0000000f0c0c7224 */ /* 0x001fca00078e02ff */
[----:B------:R-:W-:-:S05]  /*0940*/  I2FP.F32.S32 R25, R12 ;  /* 0x0000000c00197245 */ /* 0x000fca0000201400 */
[----:B------:R-:W-:Y:S01]  /*0950*/  FADD R25, R8, R25 ;  /* 0x0000001908197221 */ /* 0x000fe20000000000 */
[----:B------:R-:W-:Y:S06]  /*0960*/  BAR.SYNC.DEFER_BLOCKING 0x0 ;  /* 0x0000000000007b1d */ /* 0x000fec0000010000 */
[----:B------:R-:W-:Y:S05]  /*0970*/  @P0 BRA `(.L_x_9) ;  /* 0xfffffff800540947 */ /* 0x000fea000383ffff */
.L_x_8:
[----:B------:R-:W-:-:S13]  /*0980*/  LOP3.LUT P0, R8, R23, 0x3, RZ, 0xc0, !PT ;  /* 0x0000000317087812 */ /* 0x000fda000780c0ff */
[----:B------:R-:W-:Y:S05]  /*0990*/  @!P0 BRA `(.L_x_7) ;  /* 0x0000000400708947 */ /* 0x000fea0003800000 */
[----:B------:R-:W-:Y:S02]  /*09a0*/  ISETP.NE.AND P0, PT, R8, 0x1, PT ;  /* 0x000000010800780c */ /* 0x000fe40003f05270 */
[----:B------:R-:W-:-:S04]  /*09b0*/  LOP3.LUT R23, R23, 0x1, RZ, 0xc0, !PT ;  /* 0x0000000117177812 */ /* 0x000fc800078ec0ff */
[----:B------:R-:W-:-:S07]  /*09c0*/  ISETP.NE.U32.AND P1, PT, R23, 0x1, PT ;  /* 0x000000011700780c */ /* 0x000fce0003f25070 */
[----:B------:R-:W-:Y:S06]  /*09d0*/  @!P0 BRA `(.L_x_10) ;  /* 0x0000000000e48947 */ /* 0x000fec0003800000 */
[----:B------:R-:W0:Y:S01]  /*09e0*/  LDC.64 R22, c[0x0][0x380] ;  /* 0x0000e000ff167b82 */ /* 0x000e220000000a00 */
[C---:B------:R-:W-:Y:S02]  /*09f0*/  LEA R10, R0.reuse, R5, 0x2 ;  /* 0x00000005000a7211 */ /* 0x040fe400078e10ff */
[----:B------:R-:W-:-:S03]  /*0a00*/  LEA R9, R0, R17, 0x2 ;  /* 0x0000001100097211 */ /* 0x000fc600078e10ff */
[----:B------:R-:W-:Y:S02]  /*0a10*/  IMAD R11, R10, R3, R16 ;  /* 0x000000030a0b7224 */ /* 0x000fe400078e0210 */
[----:B------:R-:W1:Y:S01]  /*0a20*/  LDC.64 R20, c[0x0][0x388] ;  /* 0x0000e200ff147b82 */ /* 0x000e620000000a00 */
[----:B0-----:R-:W-:-:S05]  /*0a30*/  IMAD.WIDE R22, R9, 0x4, R22 ;  /* 0x0000000409167825 */ /* 0x001fca00078e0216 */
[----:B------:R-:W2:Y:S01]  /*0a40*/  LDG.E R13, desc[UR8][R22.64] ;  /* 0x00000008160d7981 */ /* 0x000ea2000c1e1900 */
[----:B-1----:R-:W-:-:S05]  /*0a50*/  IMAD.WIDE.U32 R8, R11, 0x4, R20 ;  /* 0x000000040b087825 */ /* 0x002fca00078e0014 */
[----:B------:R-:W3:Y:S01]  /*0a60*/  LDG.E R15, desc[UR8][R8.64] ;  /* 0x00000008080f7981 */ /* 0x000ee2000c1e1900 */
[----:B------:R-:W-:-:S05]  /*0a70*/  IADD3 R10, PT, PT, R10, 0x4, RZ ;  /* 0x000000040a0a7810 */ /* 0x000fca0007ffe0ff */
[----:B------:R-:W-:-:S04]  /*0a80*/  IMAD R11, R10, R3, R16 ;  /* 0x000000030a0b7224 */ /* 0x000fc800078e0210 */
[----:B------:R-:W-:Y:S01]  /*0a90*/  IMAD.WIDE.U32 R20, R11, 0x4, R20 ;  /* 0x000000040b147825 */ /* 0x000fe200078e0014 */
[----:B--2---:R-:W-:Y:S04]  /*0aa0*/  STS [R6], R13 ;  /* 0x0000000d06007388 */ /* 0x004fe80000000800 */
[----:B---3--:R-:W-:Y:S01]  /*0ab0*/  STS [R4], R15 ;  /* 0x0000000f04007388 */ /* 0x008fe20000000800 */
[----:B------:R-:W-:Y:S06]  /*0ac0*/  BAR.SYNC.DEFER_BLOCKING 0x0 ;  /* 0x0000000000007b1d */ /* 0x000fec0000010000 */
[----:B------:R-:W-:Y:S04]  /*0ad0*/  LDS R29, [R2] ;  /* 0x00000000021d7984 */ /* 0x000fe80000000800 */
[----:B------:R-:W-:Y:S04]  /*0ae0*/  LDS R26, [R2+0x10] ;  /* 0x00001000021a7984 */ /* 0x000fe80000000800 */
[----:B------:R-:W-:Y:S04]  /*0af0*/  LDS R19, [R2+0x20] ;  /* 0x0000200002137984 */ /* 0x000fe80000000800 */
[----:B------:R-:W-:Y:S04]  /*0b00*/  LDS R24, [R2+0x30] ;  /* 0x0000300002187984 */ /* 0x000fe80000000800 */
[----:B------:R-:W0:Y:S01]  /*0b10*/  LDS.128 R8, [R7] ;  /* 0x0000000007087984 */ /* 0x000e220000000c00 */
[----:B------:R-:W-:Y:S06]  /*0b20*/  BAR.SYNC.DEFER_BLOCKING 0x0 ;  /* 0x0000000000007b1d */ /* 0x000fec0000010000 */
[----:B------:R-:W2:Y:S04]  /*0b30*/  LDG.E R23, desc[UR8][R22.64+0x10] ;  /* 0x0000100816177981 */ /* 0x000ea8000c1e1900 */
[----:B------:R0:W3:Y:S02]  /*0b40*/  LDG.E R21, desc[UR8][R20.64] ;  /* 0x0000000814157981 */ /* 0x0000e4000c1e1900 */
[----:B0-----:R-:W-:-:S02]  /*0b50*/  IMAD R20, R8, R29, RZ ;  /* 0x0000001d08147224 */ /* 0x001fc400078e02ff */
[----:B------:R-:W-:-:S03]  /*0b60*/  IMAD R9, R26, R9, RZ ;  /* 0x000000091a097224 */ /* 0x000fc600078e02ff */
[----:B------:R-:W-:Y:S01]  /*0b70*/  I2FP.F32.S32 R20, R20 ;  /* 0x0000001400147245 */ /* 0x000fe20000201400 */
[----:B------:R-:W-:Y:S01]  /*0b80*/  IMAD R10, R19, R10, RZ ;  /* 0x0000000a130a7224 */ /* 0x000fe200078e02ff */
[----:B------:R-:W-:Y:S01]  /*0b90*/  I2FP.F32.S32 R9, R9 ;  /* 0x0000000900097245 */ /* 0x000fe20000201400 */
[----:B------:R-:W-:Y:S02]  /*0ba0*/  IMAD R11, R24, R11, RZ ;  /* 0x0000000b180b7224 */ /* 0x000fe400078e02ff */
[----:B------:R-:W-:Y:S01]  /*0bb0*/  FADD R20, R25, R20 ;  /* 0x0000001419147221 */ /* 0x000fe20000000000 */
[----:B------:R-:W-:-:S03]  /*0bc0*/  I2FP.F32.S32 R10, R10 ;  /* 0x0000000a000a7245 */ /* 0x000fc60000201400 */
[----:B------:R-:W-:-:S04]  /*0bd0*/  FADD R9, R20, R9 ;  /* 0x0000000914097221 */ /* 0x000fc80000000000 */
[----:B------:R-:W-:Y:S01]  /*0be0*/  FADD R9, R9, R10 ;  /* 0x0000000a09097221 */ /* 0x000fe20000000000 */
[----:B------:R-:W-:Y:S01]  /*0bf0*/  IADD3 R0, PT, PT, R0, 0x2, RZ ;  /* 0x0000000200007810 */ /* 0x000fe20007ffe0ff */
[----:B--2---:R-:W-:Y:S04]  /*0c00*/  STS [R6], R23 ;  /* 0x0000001706007388 */ /* 0x004fe80000000800 */
[----:B---3--:R-:W-:Y:S01]  /*0c10*/  STS [R4], R21 ;  /* 0x0000001504007388 */ /* 0x008fe20000000800 */
[----:B------:R-:W-:Y:S06]  /*0c20*/  BAR.SYNC.DEFER_BLOCKING 0x0 ;  /* 0x0000000000007b1d */ /* 0x000fec0000010000 */
[----:B------:R-:W-:Y:S04]  /*0c30*/  LDS R27, [R2] ;  /* 0x00000000021b7984 */ /* 0x000fe80000000800 */
[----:B------:R-:W0:Y:S04]  /*0c40*/  LDS.128 R12, [R7] ;  /* 0x00000000070c7984 */ /* 0x000e280000000c00 */
[----:B------:R-:W1:Y:S04]  /*0c50*/  LDS R28, [R2+0x10] ;  /* 0x00001000021c7984 */ /* 0x000e680000000800 */
[----:B------:R-:W2:Y:S04]  /*0c60*/  LDS R29, [R2+0x20] ;  /* 0x00002000021d7984 */ /* 0x000ea80000000800 */
[----:B------:R-:W3:Y:S01]  /*0c70*/  LDS R8, [R2+0x30] ;  /* 0x0000300002087984 */ /* 0x000ee20000000800 */
[----:B0-----:R-:W-:Y:S01]  /*0c80*/  IMAD R27, R12, R27, RZ ;  /* 0x0000001b0c1b7224 */ /* 0x001fe200078e02ff */
[----:B------:R-:W-:Y:S01]  /*0c90*/  I2FP.F32.S32 R12, R11 ;  /* 0x0000000b000c7245 */ /* 0x000fe20000201400 */
[----:B-1----:R-:W-:-:S03]  /*0ca0*/  IMAD R13, R28, R13, RZ ;  /* 0x0000000d1c0d7224 */ /* 0x002fc600078e02ff */
[----:B------:R-:W-:Y:S01]  /*0cb0*/  I2FP.F32.S32 R10, R27 ;  /* 0x0000001b000a7245 */ /* 0x000fe20000201400 */
[----:B------:R-:W-:Y:S01]  /*0cc0*/  FADD R9, R9, R12 ;  /* 0x0000000c09097221 */ /* 0x000fe20000000000 */
[----:B--2---:R-:W-:Y:S01]  /*0cd0*/  IMAD R14, R29, R14, RZ ;  /* 0x0000000e1d0e7224 */ /* 0x004fe200078e02ff */
[----:B------:R-:W-:Y:S02]  /*0ce0*/  I2FP.F32.S32 R12, R13 ;  /* 0x0000000d000c7245 */ /* 0x000fe40000201400 */
[----:B------:R-:W-:Y:S01]  /*0cf0*/  FADD R9, R9, R10 ;  /* 0x0000000a09097221 */ /* 0x000fe20000000000 */
[----:B---3--:R-:W-:Y:S01]  /*0d00*/  IMAD R8, R8, R15, RZ ;  /* 0x0000000f08087224 */ /* 0x008fe200078e02ff */
[----:B------:R-:W-:Y:S02]  /*0d10*/  I2FP.F32.S32 R14, R14 ;  /* 0x0000000e000e7245 */ /* 0x000fe40000201400 */
[----:B------:R-:W-:Y:S02]  /*0d20*/  FADD R9, R9, R12 ;  /* 0x0000000c09097221 */ /* 0x000fe40000000000 */
[----:B------:R-:W-:-:S02]  /*0d30*/  I2FP.F32.S32 R8, R8 ;  /* 0x0000000800087245 */ /* 0x000fc40000201400 */
[----:B------:R-:W-:-:S04]  /*0d40*/  FADD R9, R9, R14 ;  /* 0x0000000e09097221 */ /* 0x000fc80000000000 */
[----:B------:R-:W-:Y:S01]  /*0d50*/  FADD R25, R9, R8 ;  /* 0x0000000809197221 */ /* 0x000fe20000000000 */
[----:B------:R-:W-:Y:S06]  /*0d60*/  BAR.SYNC.DEFER_BLOCKING 0x0 ;  /* 0x0000000000007b1d */ /* 0x000fec0000010000 */
.L_x_10:
[----:B------:R-:W-:Y:S05]  /*0d70*/  @P1 BRA `(.L_x_7) ;  /* 0x0000000000781947 */ /* 0x000fea0003800000 */
[----:B------:R-:W0:Y:S01]  /*0d80*/  LDC.64 R10, c[0x0][0x380] ;  /* 0x0000e000ff0a7b82 */ /* 0x000e220000000a00 */
[C---:B------:R-:W-:Y:S02]  /*0d90*/  LEA R5, R0.reuse, R5, 0x2 ;  /* 0x0000000500057211 */ /* 0x040fe400078e10ff */
[----:B------:R-:W-:-:S03]  /*0da0*/  LEA R13, R0, R17, 0x2 ;  /* 0x00000011000d7211 */ /* 0x000fc600078e10ff */
[----:B------:R-:W-:Y:S02]  /*0db0*/  IMAD R5, R5, R3, R16 ;  /* 0x0000000305057224 */ /* 0x000fe400078e0210 */
[----:B------:R-:W1:Y:S01]  /*0dc0*/  LDC.64 R8, c[0x0][0x388] ;  /* 0x0000e200ff087b82 */ /* 0x000e620000000a00 */
[----:B0-----:R-:W-:-:S06]  /*0dd0*/  IMAD.WIDE R12, R13, 0x4, R10 ;  /* 0x000000040d0c7825 */ /* 0x001fcc00078e020a */
[----:B------:R-:W2:Y:S01]  /*0de0*/  LDG.E R13, desc[UR8][R12.64] ;  /* 0x000000080c0d7981 */ /* 0x000ea2000c1e1900 */
[----:B-1----:R-:W-:-:S06]  /*0df0*/  IMAD.WIDE.U32 R14, R5, 0x4, R8 ;  /* 0x00000004050e7825 */ /* 0x002fcc00078e0008 */
[----:B------:R-:W3:Y:S04]  /*0e00*/  LDG.E R15, desc[UR8][R14.64] ;  /* 0x000000080e0f7981 */ /* 0x000ee8000c1e1900 */
        /* <DEDUP_REMOVED lines=8> */
[----:B0-----:R-:W-:-:S02]  /*0e90*/  IMAD R5, R8, R5, RZ ;  /* 0x0000000508057224 */ /* 0x001fc400078e02ff */
[----:B-1----:R-:W-:-:S03]  /*0ea0*/  IMAD R9, R0, R9, RZ ;  /* 0x0000000900097224 */ /* 0x002fc600078e02ff */
[----:B------:R-:W-:Y:S01]  /*0eb0*/  I2FP.F32.S32 R0, R5 ;  /* 0x0000000500007245 */ /* 0x000fe20000201400 */
[----:B--2---:R-:W-:Y:S01]  /*0ec0*/  IMAD R10, R17, R10, RZ ;  /* 0x0000000a110a7224 */ /* 0x004fe200078e02ff */
[----:B------:R-:W-:-:S03]  /*0ed0*/  I2FP.F32.S32 R9, R9 ;  /* 0x0000000900097245 */ /* 0x000fc60000201400 */
[----:B------:R-:W-:Y:S01]  /*0ee0*/  FADD R0, R25, R0 ;  /* 0x0000000019007221 */ /* 0x000fe20000000000 */
[----:B---3--:R-:W-:Y:S01]  /*0ef0*/  IMAD R11, R20, R11, RZ ;  /* 0x0000000b140b7224 */ /* 0x008fe200078e02ff */
[----:B------:R-:W-:Y:S02]  /*0f00*/  I2FP.F32.S32 R5, R10 ;  /* 0x0000000a00057245 */ /* 0x000fe40000201400 */
[----:B------:R-:W-:Y:S02]  /*0f10*/  FADD R0, R0, R9 ;  /* 0x0000000900007221 */ /* 0x000fe40000000000 */
[----:B------:R-:W-:Y:S02]  /*0f20*/  I2FP.F32.S32 R11, R11 ;  /* 0x0000000b000b7245 */ /* 0x000fe40000201400 */
[----:B------:R-:W-:-:S04]  /*0f30*/  FADD R0, R0, R5 ;  /* 0x0000000500007221 */ /* 0x000fc80000000000 */
[----:B------:R-:W-:Y:S01]  /*0f40*/  FADD R25, R0, R11 ;  /* 0x0000000b00197221 */ /* 0x000fe20000000000 */
[----:B------:R-:W-:Y:S06]  /*0f50*/  BAR.SYNC.DEFER_BLOCKING 0x0 ;  /* 0x0000000000007b1d */ /* 0x000fec0000010000 */
.L_x_7:
[----:B------:R-:W0:Y:S01]  /*0f60*/  LDC.64 R4, c[0x0][0x390] ;  /* 0x0000e400ff047b82 */ /* 0x000e220000000a00 */
[----:B------:R-:W1:Y:S01]  /*0f70*/  F2I.TRUNC.NTZ R25, R25 ;  /* 0x0000001900197305 */ /* 0x000e62000020f100 */
[----:B------:R-:W-:-:S04]  /*0f80*/  IMAD R3, R18, R3, R16 ;  /* 0x0000000312037224 */ /* 0x000fc800078e0210 */
[----:B0-----:R-:W-:-:S05]  /*0f90*/  IMAD.WIDE R2, R3, 0x4, R4 ;  /* 0x0000000403027825 */ /* 0x001fca00078e0204 */
[----:B-1----:R-:W-:Y:S01]  /*0fa0*/  STG.E desc[UR8][R2.64], R25 ;  /* 0x0000001902007986 */ /* 0x002fe2000c101908 */
[----:B------:R-:W-:Y:S05]  /*0fb0*/  EXIT ;  /* 0x000000000000794d */ /* 0x000fea0003800000 */
.L_x_11:
        /* <DEDUP_REMOVED lines=12> */
.L_x_19:


//--------------------- .text._Z23matMultKernel_tile_seisPiS_S_i --------------------------
	.section	.text._Z23matMultKernel_tile_seisPiS_S_i,"ax",@progbits
	.align	128
        .global         _Z23matMultKernel_tile_seisPiS_S_i
        .type           _Z23matMultKernel_tile_seisPiS_S_i,@function
        .size           _Z23matMultKernel_tile_seisPiS_S_i,(.L_x_20 - _Z23matMultKernel_tile_seisPiS_S_i)
        .other          _Z23matMultKernel_tile_seisPiS_S_i,@"STO_CUDA_ENTRY STV_DEFAULT"
_Z23matMultKernel_tile_seisPiS_S_i:
.text._Z23matMultKernel_tile_seisPiS_S_i:
[----:B------:R-:W-:Y:S01]  /*0000*/  LDC R1, c[0x0][0x37c] ;  /* 0x0000df00ff017b82 */ /* 0x000fe20000000800 */
[----:B------:R-:W0:Y:S01]  /*0010*/  S2R R3, SR_CTAID.Y ;  /* 0x0000000000037919 */ /* 0x000e220000002600 */
[----:B------:R-:W1:Y:S01]  /*0020*/  LDCU UR8, c[0x0][0x398] ;  /* 0x00007300ff0877ac */ /* 0x000e620008000800 */
[----:B------:R-:W-:Y:S01]  /*0030*/  HFMA2 R23, -RZ, RZ, 0, 0 ;  /* 0x00000000ff177431 */ /* 0x000fe200000001ff */
[----:B------:R-:W0:Y:S01]  /*0040*/  S2R R18, SR_TID.Y ;  /* 0x0000000000127919 */ /* 0x000e220000002200 */
[----:B------:R-:W2:Y:S01]  /*0050*/  LDCU.64 UR12, c[0x0][0x358] ;  /* 0x00006b00ff0c77ac */ /* 0x000ea20008000a00 */
[----:B------:R-:W3:Y:S01]  /*0060*/  S2R R16, SR_CTAID.X ;  /* 0x0000000000107919 */ /* 0x000ee20000002500 */
[----:B------:R-:W3:Y:S01]  /*0070*/  S2R R7, SR_TID.X ;  /* 0x0000000000077919 */ /* 0x000ee20000002100 */
[----:B-1----:R-:W-:Y:S02]  /*0080*/  UISETP.GE.AND UP0, UPT, UR8, 0x4, UPT ;  /* 0x000000040800788c */ /* 0x002fe4000bf06270 */
[----:B------:R-:W-:-:S04]  /*0090*/  USHF.R.S32.HI UR4, URZ, 0x1f, UR8 ;  /* 0x0000001fff047899 */ /* 0x000fc80008011408 */
[----:B------:R-:W-:Y:S01]  /*00a0*/  ULEA.HI UR4, UR4, UR8, URZ, 0x2 ;  /* 0x0000000804047291 */ /* 0x000fe2000f8f10ff */
[----:B0-----:R-:W-:Y:S01]  /*00b0*/  IMAD R6, R3, 0x4, R18 ;  /* 0x0000000403067824 */ /* 0x001fe200078e0212 */
[----:B---3--:R-:W-:Y:S01]  /*00c0*/  LEA R5, R16, R7, 0x2 ;  /* 0x0000000710057211 */ /* 0x008fe200078e10ff */
[----:B--2---:R-:W-:Y:S09]  /*00d0*/  BRA.U !UP0, `(.L_x_12) ;  /* 0x0000000d08287547 */ /* 0x004ff2000b800000 */
[----:B------:R-:W0:Y:S01]  /*00e0*/  S2UR UR7, SR_CgaCtaId ;  /* 0x00000000000779c3 */ /* 0x000e220000008800 */
[----:B------:R-:W-:Y:S01]  /*00f0*/  USHF.R.S32.HI UR4, URZ, 0x2, UR4 ;  /* 0x00000002ff047899 */ /* 0x000fe20008011404 */
[----:B------:R-:W-:Y:S01]  /*0100*/  CS2R R22, SRZ ;  /* 0x0000000000167805 */ /* 0x000fe2000001ff00 */
[----:B------:R-:W-:Y:S02]  /*0110*/  UMOV UR5, 0x400 ;  /* 0x0000040000057882 */ /* 0x000fe40000000000 */
[----:B------:R-:W-:Y:S02]  /*0120*/  UIADD3 UR10, UPT, UPT, UR4, -0x1, URZ ;  /* 0xffffffff040a7890 */ /* 0x000fe4000fffe0ff */
[----:B------:R-:W-:Y:S02]  /*0130*/  ULOP3.LUT UR6, UR4, 0x3, URZ, 0xc0, !UPT ;  /* 0x0000000304067892 */ /* 0x000fe4000f8ec0ff */
[----:B------:R-:W-:Y:S02]  /*0140*/  UISETP.GE.U32.AND UP1, UPT, UR10, 0x3, UPT ;  /* 0x000000030a00788c */ /* 0x000fe4000bf26070 */
[----:B------:R-:W-:-:S02]  /*0150*/  UISETP.NE.AND UP0, UPT, UR6, URZ, UPT ;  /* 0x000000ff0600728c */ /* 0x000fc4000bf05270 */
[----:B0-----:R-:W-:Y:S02]  /*0160*/  ULEA UR9, UR7, UR5, 0x18 ;  /* 0x0000000507097291 */ /* 0x001fe4000f8ec0ff */
[----:B------:R-:W-:-:S04]  /*0170*/  UIADD3 UR5, UPT, UPT, UR5, 0x40, URZ ;  /* 0x0000004005057890 */ /* 0x000fc8000fffe0ff */
[----:B------:R-:W-:Y:S01]  /*0180*/  ULEA UR5, UR7, UR5, 0x18 ;  /* 0x0000000507057291 */ /* 0x000fe2000f8ec0ff */
[----:B------:R-:W-:-:S05]  /*0190*/  LEA R4, R18, UR9, 0x4 ;  /* 0x0000000912047c11 */ /* 0x000fca000f8e20ff */
[C---:B------:R-:W-:Y:S01]  /*01a0*/  LEA R3, R7.reuse, UR5, 0x2 ;  /* 0x0000000507037c11 */ /* 0x040fe2000f8e10ff */
[----:B------:R-:W-:-:S03]  /*01b0*/  IMAD R2, R7, 0x4, R4 ;  /* 0x0000000407027824 */ /* 0x000fc600078e0204 */
[----:B------:R-:W-:Y:S01]  /*01c0*/  LEA R0, R18, R3, 0x4 ;  /* 0x0000000312007211 */ /* 0x000fe200078e20ff */
[----:B------:R-:W-:Y:S06]  /*01d0*/  BRA.U !UP1, `(.L_x_13) ;  /* 0x0000000909287547 */ /* 0x000fec000b800000 */
[----:B------:R-:W-:Y:S01]  /*01e0*/  ULOP3.LUT UR4, UR4, 0x1ffffffc, URZ, 0xc0, !UPT ;  /* 0x1ffffffc04047892 */ /* 0x000fe2000f8ec0ff */
[----:B------:R-:W-:Y:S01]  /*01f0*/  IMAD.IADD R21, R7, 0x1, R18 ;  /* 0x0000000107157824 */ /* 0x000fe200078e0212 */
[C---:B------:R-:W-:Y:S01]  /*0200*/  ISETP.GE.U32.AND P1, PT, R6.reuse, UR8, PT ;  /* 0x0000000806007c0c */ /* 0x040fe2000bf26070 */
[--C-:B------:R-:W-:Y:S01]  /*0210*/  IMAD R17, R6, UR8, R7.reuse ;  /* 0x0000000806117c24 */ /* 0x100fe2000f8e0207 */
[----:B------:R-:W-:Y:S01]  /*0220*/  MOV R23, RZ ;  /* 0x000000ff00177202 */ /* 0x000fe20000000f00 */
[----:B------:R-:W-:Y:S01]  /*0230*/  IMAD.MOV.U32 R19, RZ, RZ, R7 ;  /* 0x000000ffff137224 */ /* 0x000fe200078e0007 */
[----:B------:R-:W-:Y:S01]  /*0240*/  MOV R20, R18 ;  /* 0x0000001200147202 */ /* 0x000fe20000000f00 */
[----:B------:R-:W-:Y:S01]  /*0250*/  IMAD R21, R16, 0x4, R21 ;  /* 0x0000000410157824 */ /* 0x000fe200078e0215 */
[----:B------:R-:W-:Y:S02]  /*0260*/  UIADD3 UR7, UPT, UPT, -UR4, URZ, URZ ;  /* 0x000000ff04077290 */ /* 0x000fe4000fffe1ff */
[----:B------:R-:W-:Y:S01]  /*0270*/  MOV R22, UR4 ;  /* 0x0000000400167c02 */ /* 0x000fe20008000f00 */
[----:B------:R-:W0:Y:S01]  /*0280*/  LDCU UR5, c[0x0][0x398] ;  /* 0x00007300ff0577ac */ /* 0x000e220008000800 */
[----:B------:R-:W1:Y:S01]  /*0290*/  LDCU.64 UR10, c[0x0][0x388] ;  /* 0x00007100ff0a77ac */ /* 0x000e620008000a00 */
[----:B------:R-:W-:-:S07]  /*02a0*/  UMOV UR4, 0x8 ;  /* 0x0000000800047882 */ /* 0x000fce0000000000 */
.L_x_14:
[----:B0-----:R-:W-:Y:S01]  /*02b0*/  UMOV UR8, UR5 ;  /* 0x0000000500087c82 */ /* 0x001fe20008000000 */
[----:B------:R-:W0:Y:S01]  /*02c0*/  LDC.64 R26, c[0x0][0x380] ;  /* 0x0000e000ff1a7b82 */ /* 0x000e220000000a00 */
[----:B------:R-:W-:Y:S02]  /*02d0*/  ISETP.GE.U32.AND P0, PT, R5, UR8, PT ;  /* 0x0000000805007c0c */ /* 0x000fe4000bf06070 */
[----:B------:R-:W-:Y:S02]  /*02e0*/  ISETP.GE.OR P2, PT, R19, UR8, P1 ;  /* 0x0000000813007c0c */ /* 0x000fe40008f46670 */
[----:B------:R-:W-:-:S13]  /*02f0*/  ISETP.GE.OR P3, PT, R20, UR8, P0 ;  /* 0x0000000814007c0c */ /* 0x000fda0008766670 */
[----:B------:R-:W2:Y:S01]  /*0300*/  @!P3 LDC.64 R8, c[0x0][0x388] ;  /* 0x0000e200ff08bb82 */ /* 0x000ea20000000a00 */
[----:B0-----:R-:W-:-:S05]  /*0310*/  IMAD.WIDE R26, R17, 0x4, R26 ;  /* 0x00000004111a7825 */ /* 0x001fca00078e021a */
[----:B------:R-:W3:Y:S01]  /*0320*/  @!P2 LDG.E R11, desc[UR12][R26.64] ;  /* 0x0000000c1a0ba981 */ /* 0x000ee2000c1e1900 */
[----:B--2---:R-:W-:-:S06]  /*0330*/  @!P3 IMAD.WIDE.U32 R8, R21, 0x4, R8 ;  /* 0x000000041508b825 */ /* 0x004fcc00078e0008 */
[----:B------:R0:W2:Y:S01]  /*0340*/  @!P3 LDG.E R9, desc[UR12][R8.64] ;  /* 0x0000000c0809b981 */ /* 0x0000a2000c1e1900 */
[----:B------:R-:W-:Y:S01]  /*0350*/  UIADD3 UR9, UPT, UPT, UR4, -0x8, URZ ;  /* 0xfffffff804097890 */ /* 0x000fe2000fffe0ff */
[----:B------:R-:W-:-:S05]  /*0360*/  VIADD R24, R19, 0x4 ;  /* 0x0000000413187836 */ /* 0x000fca0000000000 */
[----:B0-----:R-:W-:Y:S01]  /*0370*/  IADD3 R8, P4, P5, R5, UR9, R18 ;  /* 0x0000000905087c10 */ /* 0x001fe2000fd9e012 */
[----:B---3--:R-:W-:Y:S04]  /*0380*/  @!P2 STS [R2], R11 ;  /* 0x0000000b0200a388 */ /* 0x008fe80000000800 */
[----:B--2---:R0:W-:Y:S01]  /*0390*/  @!P3 STS [R0], R9 ;  /* 0x000000090000b388 */ /* 0x0041e20000000800 */
[----:B------:R-:W-:Y:S06]  /*03a0*/  BAR.SYNC.DEFER_BLOCKING 0x0 ;  /* 0x0000000000007b1d */ /* 0x000fec0000010000 */
[----:B------:R-:W-:Y:S04]  /*03b0*/  LDS R25, [R3] ;  /* 0x0000000003197984 */ /* 0x000fe80000000800 */
[----:B------:R-:W2:Y:S04]  /*03c0*/  LDS.128 R12, [R4] ;  /* 0x00000000040c7984 */ /* 0x000ea80000000c00 */
[----:B------:R-:W3:Y:S01]  /*03d0*/  LDS R10, [R3+0x10] ;  /* 0x00001000030a7984 */ /* 0x000ee20000000800 */
[----:B------:R-:W-:-:S02]  /*03e0*/  ISETP.GE.OR P3, PT, R24, UR8, P1 ;  /* 0x0000000818007c0c */ /* 0x000fc40008f66670 */
[----:B------:R-:W-:Y:S02]  /*03f0*/  IADD3 R24, PT, PT, R20, 0x4, RZ ;  /* 0x0000000414187810 */ /* 0x000fe40007ffe0ff */
[----:B0-----:R-:W-:Y:S02]  /*0400*/  IADD3.X R9, PT, PT, RZ, RZ, RZ, P4, P5 ;  /* 0x000000ffff097210 */ /* 0x001fe400027ea4ff */
[----:B------:R-:W-:Y:S02]  /*0410*/  ISETP.GE.OR P2, PT, R24, UR8, P0 ;  /* 0x0000000818007c0c */ /* 0x000fe40008746670 */
[----:B-1----:R-:W-:Y:S01]  /*0420*/  LEA R24, P4, R8, UR10, 0x2 ;  /* 0x0000000a08187c11 */ /* 0x002fe2000f8810ff */
[----:B--2---:R-:W-:-:S05]  /*0430*/  IMAD R12, R12, R25, RZ ;  /* 0x000000190c0c7224 */ /* 0x004fca00078e02ff */
[----:B------:R-:W-:Y:S02]  /*0440*/  I2FP.F32.S32 R12, R12 ;  /* 0x0000000c000c7245 */ /* 0x000fe40000201400 */
[----:B------:R-:W-:Y:S02]  /*0450*/  LEA.HI.X R25, R8, UR11, R9, 0x2, P4 ;  /* 0x0000000b08197c11 */ /* 0x000fe4000a0f1409 */
[----:B------:R-:W0:Y:S01]  /*0460*/  LDS R9, [R3+0x20] ;  /* 0x0000200003097984 */ /* 0x000e220000000800 */
[----:B------:R-:W-:-:S03]  /*0470*/  FADD R23, R12, R23 ;  /* 0x000000170c177221 */ /* 0x000fc60000000000 */
[----:B------:R-:W1:Y:S01]  /*0480*/  LDS R12, [R3+0x30] ;  /* 0x00003000030c7984 */ /* 0x000e620000000800 */
[----:B------:R-:W-:Y:S01]  /*0490*/  BAR.SYNC.DEFER_BLOCKING 0x0 ;  /* 0x0000000000007b1d */ /* 0x000fe20000010000 */
[----:B---3--:R-:W-:-:S05]  /*04a0*/  IMAD R10, R10, R13, RZ ;  /* 0x0000000d0a0a7224 */ /* 0x008fca00078e02ff */
[----:B------:R-:W2:Y:S04]  /*04b0*/  @!P3 LDG.E R29, desc[UR12][R26.64+0x10] ;  /* 0x0000100c1a1db981 */ /* 0x000ea8000c1e1900 */
[----:B------:R-:W3:Y:S01]  /*04c0*/  @!P2 LDG.E R13, desc[UR12][R24.64+0x10] ;  /* 0x0000100c180da981 */ /* 0x000ee2000c1e1900 */
[----:B------:R-:W-:Y:S01]  /*04d0*/  I2FP.F32.S32 R10, R10 ;  /* 0x0000000a000a7245 */ /* 0x000fe20000201400 */
[----:B0-----:R-:W-:-:S04]  /*04e0*/  IMAD R9, R9, R14, RZ ;  /* 0x0000000e09097224 */ /* 0x001fc800078e02ff */
[----:B------:R-:W-:Y:S01]  /*04f0*/  FADD R10, R23, R10 ;  /* 0x0000000a170a7221 */ /* 0x000fe20000000000 */
[----:B------:R-:W-:-:S05]  /*0500*/  I2FP.F32.S32 R9, R9 ;  /* 0x0000000900097245 */ /* 0x000fca0000201400 */
[----:B------:R-:W-:Y:S01]  /*0510*/  FADD R14, R10, R9 ;  /* 0x000000090a0e7221 */ /* 0x000fe20000000000 */
[----:B-1----:R-:W-:-:S05]  /*0520*/  IMAD R15, R12, R15, RZ ;  /* 0x0000000f0c0f7224 */ /* 0x002fca00078e02ff */
[----:B------:R-:W-:Y:S01]  /*0530*/  I2FP.F32.S32 R15, R15 ;  /* 0x0000000f000f7245 */ /* 0x000fe20000201400 */
[----:B--2---:R-:W-:Y:S04]  /*0540*/  @!P3 STS [R2], R29 ;  /* 0x0000001d0200b388 */ /* 0x004fe80000000800 */
[----:B---3--:R0:W-:Y:S01]  /*0550*/  @!P2 STS [R0], R13 ;  /* 0x0000000d0000a388 */ /* 0x0081e20000000800 */
[----:B------:R-:W-:Y:S06]  /*0560*/  BAR.SYNC.DEFER_BLOCKING 0x0 ;  /* 0x0000000000007b1d */ /* 0x000fec0000010000 */
[----:B------:R-:W-:Y:S04]  /*0570*/  LDS R23, [R3] ;  /* 0x0000000003177984 */ /* 0x000fe80000000800 */
[----:B------:R-:W1:Y:S04]  /*0580*/  LDS.128 R8, [R4] ;  /* 0x0000000004087984 */ /* 0x000e680000000c00 */
[----:B------:R-:W2:Y:S01]  /*0590*/  LDS R12, [R3+0x10] ;  /* 0x00001000030c7984 */ /* 0x000ea20000000800 */
[----:B0-----:R-:W-:-:S04]  /*05a0*/  IADD3 R13, PT, PT, R20, 0x8, RZ ;  /* 0x00000008140d7810 */ /* 0x001fc80007ffe0ff */
[----:B------:R-:W-:Y:S01]  /*05b0*/  ISETP.GE.OR P3, PT, R13, UR8, P0 ;  /* 0x000000080d007c0c */ /* 0x000fe20008766670 */
[----:B------:R-:W-:Y:S02]  /*05c0*/  FADD R13, R14, R15 ;  /* 0x0000000f0e0d7221 */ /* 0x000fe40000000000 */
[----:B------:R-:W0:Y:S01]  /*05d0*/  LDS R15, [R3+0x20] ;  /* 0x00002000030f7984 */ /* 0x000e220000000800 */
[----:B-1----:R-:W-:-:S05]  /*05e0*/  IMAD R8, R8, R23, RZ ;  /* 0x0000001708087224 */ /* 0x002fca00078e02ff */
[----:B------:R-:W-:-:S05]  /*05f0*/  I2FP.F32.S32 R8, R8 ;  /* 0x0000000800087245 */ /* 0x000fca0000201400 */
[----:B------:R-:W-:Y:S02]  /*0600*/  FADD R13, R13, R8 ;  /* 0x000000080d0d7221 */ /* 0x000fe40000000000 */
[----:B------:R-:W1:Y:S01]  /*0610*/  LDS R8, [R3+0x30] ;  /* 0x0000300003087984 */ /* 0x000e620000000800 */
[----:B------:R-:W-:-:S05]  /*0620*/  VIADD R23, R19, 0x8 ;  /* 0x0000000813177836 */ /* 0x000fca0000000000 */
[----:B------:R-:W-:Y:S01]  /*0630*/  ISETP.GE.OR P2, PT, R23, UR8, P1 ;  /* 0x0000000817007c0c */ /* 0x000fe20008f46670 */
[----:B------:R-:W-:Y:S01]  /*0640*/  BAR.SYNC.DEFER_BLOCKING 0x0 ;  /* 0x0000000000007b1d */ /* 0x000fe20000010000 */
[----:B--2---:R-:W-:-:S11]  /*0650*/  IMAD R12, R12, R9, RZ ;  /* 0x000000090c0c7224 */ /* 0x004fd600078e02ff */
[----:B------:R-:W2:Y:S04]  /*0660*/  @!P2 LDG.E R23, desc[UR12][R26.64+0x20] ;  /* 0x0000200c1a17a981 */ /* 0x000ea8000c1e1900 */
[----:B------:R-:W3:Y:S01]  /*0670*/  @!P3 LDG.E R9, desc[UR12][R24.64+0x20] ;  /* 0x0000200c1809b981 */ /* 0x000ee2000c1e1900 */
[----:B0-----:R-:W-:Y:S01]  /*0680*/  IMAD R15, R15, R10, RZ ;  /* 0x0000000a0f0f7224 */ /* 0x001fe200078e02ff */
[----:B------:R-:W-:-:S04]  /*0690*/  I2FP.F32.S32 R12, R12 ;  /* 0x0000000c000c7245 */ /* 0x000fc80000201400 */
[----:B------:R-:W-:Y:S01]  /*06a0*/  I2FP.F32.S32 R15, R15 ;  /* 0x0000000f000f7245 */ /* 0x000fe20000201400 */
[----:B------:R-:W-:-:S04]  /*06b0*/  FADD R10, R13, R12 ;  /* 0x0000000c0d0a7221 */ /* 0x000fc80000000000 */
[----:B------:R-:W-:Y:S01]  /*06c0*/  FADD R10, R10, R15 ;  /* 0x0000000f0a0a7221 */ /* 0x000fe20000000000 */
[----:B-1----:R-:W-:Y:S02]  /*06d0*/  IMAD R8, R8, R11, RZ ;  /* 0x0000000b08087224 */ /* 0x002fe400078e02ff */
[----:B------:R-:W-:Y:S01]  /*06e0*/  VIADD R11, R19, 0xc ;  /* 0x0000000c130b7836 */ /* 0x000fe20000000000 */
[----:B------:R-:W-:-:S04]  /*06f0*/  IADD3 R28, PT, PT, R20, 0xc, RZ ;  /* 0x0000000c141c7810 */ /* 0x000fc80007ffe0ff */
[----:B------:R-:W-:Y:S01]  /*0700*/  ISETP.GE.OR P0, PT, R28, UR8, P0 ;  /* 0x000000081c007c0c */ /* 0x000fe20008706670 */
[----:B--2---:R-:W-:Y:S04]  /*0710*/  @!P2 STS [R2], R23 ;  /* 0x000000170200a388 */ /* 0x004fe80000000800 */
[----:B---3--:R-:W-:Y:S01]  /*0720*/  @!P3 STS [R0], R9 ;  /* 0x000000090000b388 */ /* 0x008fe20000000800 */
[----:B------:R-:W-:Y:S06]  /*0730*/  BAR.SYNC.DEFER_BLOCKING 0x0 ;  /* 0x0000000000007b1d */ /* 0x000fec0000010000 */
[----:B------:R-:W-:Y:S04]  /*0740*/  LDS R29, [R3] ;  /* 0x00000000031d7984 */ /* 0x000fe80000000800 */
[----:B------:R-:W0:Y:S01]  /*0750*/  LDS.128 R12, [R4] ;  /* 0x00000000040c7984 */ /* 0x000e220000000c00 */
[----:B------:R-:W-:-:S02]  /*0760*/  ISETP.GE.OR P2, PT, R11, UR8, P1 ;  /* 0x000000080b007c0c */ /* 0x000fc40008f46670 */
[----:B------:R-:W-:Y:S01]  /*0770*/  I2FP.F32.S32 R11, R8 ;  /* 0x00000008000b7245 */ /* 0x000fe20000201400 */
[----:B------:R-:W-:Y:S04]  /*0780*/  LDS R23, [R3+0x20] ;  /* 0x0000200003177984 */ /* 0x000fe80000000800 */
[----:B------:R-:W-:Y:S01]  /*0790*/  FADD R11, R10, R11 ;  /* 0x0000000b0a0b7221 */ /* 0x000fe20000000000 */
[----:B------:R-:W1:Y:S01]  /*07a0*/  LDS R8, [R3+0x10] ;  /* 0x0000100003087984 */ /* 0x000e620000000800 */
[----:B0-----:R-:W-:-:S05]  /*07b0*/  IMAD R12, R12, R29, RZ ;  /* 0x0000001d0c0c7224 */ /* 0x001fca00078e02ff */
[----:B------:R-:W-:-:S05]  /*07c0*/  I2FP.F32.S32 R12, R12 ;  /* 0x0000000c000c7245 */ /* 0x000fca0000201400 */
[----:B------:R-:W-:Y:S02]  /*07d0*/  FADD R28, R11, R12 ;  /* 0x0000000c0b1c7221 */ /* 0x000fe40000000000 */
[----:B------:R-:W0:Y:S01]  /*07e0*/  LDS R12, [R3+0x30] ;  /* 0x00003000030c7984 */ /* 0x000e220000000800 */
[----:B------:R-:W-:Y:S06]  /*07f0*/  BAR.SYNC.DEFER_BLOCKING 0x0 ;  /* 0x0000000000007b1d */ /* 0x000fec0000010000 */
[----:B------:R2:W3:Y:S04]  /*0800*/  @!P2 LDG.E R27, desc[UR12][R26.64+0x30] ;  /* 0x0000300c1a1ba981 */ /* 0x0004e8000c1e1900 */
[----:B------:R-:W4:Y:S01]  /*0810*/  @!P0 LDG.E R25, desc[UR12][R24.64+0x30] ;  /* 0x0000300c18198981 */ /* 0x000f22000c1e1900 */
[----:B-1----:R-:W-:-:S05]  /*0820*/  IMAD R29, R8, R13, RZ ;  /* 0x0000000d081d7224 */ /* 0x002fca00078e02ff */
[----:B------:R-:W-:Y:S01]  /*0830*/  I2FP.F32.S32 R29, R29 ;  /* 0x0000001d001d7245 */ /* 0x000fe20000201400 */
[----:B--2---:R-:W-:-:S04]  /*0840*/  IMAD R26, R23, R14, RZ ;  /* 0x0000000e171a7224 */ /* 0x004fc800078e02ff */
[----:B------:R-:W-:Y:S01]  /*0850*/  FADD R29, R28, R29 ;  /* 0x0000001d1c1d7221 */ /* 0x000fe20000000000 */
[----:B0-----:R-:W-:Y:S01]  /*0860*/  IMAD R12, R12, R15, RZ ;  /* 0x0000000f0c0c7224 */ /* 0x001fe200078e02ff */
[----:B------:R-:W-:-:S05]  /*0870*/  I2FP.F32.S32 R26, R26 ;  /* 0x0000001a001a7245 */ /* 0x000fca0000201400 */
[----:B------:R-:W-:Y:S01]  /*0880*/  FADD R26, R29, R26 ;  /* 0x0000001a1d1a7221 */ /* 0x000fe20000000000 */
[----:B------:R-:W-:-:S04]  /*0890*/  UIADD3 UR7, UPT, UPT, UR7, 0x4, URZ ;  /* 0x0000000407077890 */ /* 0x000fc8000fffe0ff */
[----:B------:R-:W-:Y:S01]  /*08a0*/  UISETP.NE.AND UP1, UPT, UR7, URZ, UPT ;  /* 0x000000ff0700728c */ /* 0x000fe2000bf25270 */
[----:B------:R-:W-:Y:S01]  /*08b0*/  IADD3 R19, PT, PT, R19, 0x10, RZ ;  /* 0x0000001013137810 */ /* 0x000fe20007ffe0ff */
[----:B------:R-:W-:Y:S01]  /*08c0*/  VIADD R17, R17, 0x10 ;  /* 0x0000001011117836 */ /* 0x000fe20000000000 */
[----:B------:R-:W-:Y:S02]  /*08d0*/  IADD3 R20, PT, PT, R20, 0x10, RZ ;  /* 0x0000001014147810 */ /* 0x000fe40007ffe0ff */
[----:B------:R-:W-:Y:S01]  /*08e0*/  IADD3 R21, PT, PT, R21, 0x10, RZ ;  /* 0x0000001015157810 */ /* 0x000fe20007ffe0ff */
[----:B------:R-:W-:Y:S01]  /*08f0*/  UIADD3 UR4, UPT, UPT, UR4, 0x10, URZ ;  /* 0x0000001004047890 */ /* 0x000fe2000fffe0ff */
[----:B---3--:R-:W-:Y:S04]  /*0900*/  @!P2 STS [R2], R27 ;  /* 0x0000001b0200a388 */ /* 0x008fe80000000800 */
[----:B----4-:R-:W-:Y:S01]  /*0910*/  @!P0 STS [R0], R25 ;  /* 0x0000001900008388 */ /* 0x010fe20000000800 */
        /* <DEDUP_REMOVED lines=21> */
[----:B------:R-:W-:Y:S05]  /*0a70*/  BRA.U UP1, `(.L_x_14) ;  /* 0xfffffff9010c7547 */ /* 0x000fea000b83ffff */
.L_x_13:
[----:B------:R-:W-:Y:S05]  /*0a80*/  BRA.U !UP0, `(.L_x_12) ;  /* 0x0000000108bc7547 */ /* 0x000fea000b800000 */
[----:B------:R-:W0:Y:S01]  /*0a90*/  LDC.64 R12, c[0x0][0x380] ;  /* 0x0000e000ff0c7b82 */ /* 0x000e220000000a00 */
[--C-:B------:R-:W-:Y:S01]  /*0aa0*/  IMAD.IADD R9, R7, 0x1, R18.reuse ;  /* 0x0000000107097824 */ /* 0x100fe200078e0212 */
[C---:B------:R-:W-:Y:S01]  /*0ab0*/  LEA R7, R22.reuse, R7, 0x2 ;  /* 0x0000000716077211 */ /* 0x040fe200078e10ff */
[----:B------:R-:W-:Y:S01]  /*0ac0*/  IMAD R18, R22, 0x4, R18 ;  /* 0x0000000416127824 */ /* 0x000fe200078e0212 */
[----:B------:R-:W1:Y:S02]  /*0ad0*/  LDCU UR4, c[0x0][0x398] ;  /* 0x00007300ff0477ac */ /* 0x000e640008000800 */
[----:B------:R-:W-:Y:S01]  /*0ae0*/  LEA R9, R16, R9, 0x2 ;  /* 0x0000000910097211 */ /* 0x000fe200078e10ff */
[----:B------:R-:W-:Y:S01]  /*0af0*/  IMAD R19, R6, UR8, R7 ;  /* 0x0000000806137c24 */ /* 0x000fe2000f8e0207 */
[----:B------:R-:W-:Y:S02]  /*0b00*/  UIADD3 UR6, UPT, UPT, -UR6, URZ, URZ ;  /* 0x000000ff06067290 */ /* 0x000fe4000fffe1ff */
[----:B------:R-:W-:-:S10]  /*0b10*/  LEA R22, R22, R9, 0x2 ;  /* 0x0000000916167211 */ /* 0x000fd400078e10ff */
.L_x_15:
[----:B-1----:R-:W-:Y:S01]  /*0b20*/  UMOV UR8, UR4 ;  /* 0x0000000400087c82 */ /* 0x002fe20008000000 */
[----:B0-----:R-:W-:Y:S01]  /*0b30*/  IMAD.WIDE R14, R19, 0x4, R12 ;  /* 0x00000004130e7825 */ /* 0x001fe200078e020c */
[----:B------:R-:W-:Y:S02]  /*0b40*/  ISETP.GE.U32.AND P1, PT, R5, UR8, PT ;  /* 0x0000000805007c0c */ /* 0x000fe4000bf26070 */
[----:B------:R-:W-:Y:S02]  /*0b50*/  ISETP.GE.AND P0, PT, R7, UR8, PT ;  /* 0x0000000807007c0c */ /* 0x000fe4000bf06270 */
[----:B------:R-:W-:Y:S02]  /*0b60*/  ISETP.GE.OR P1, PT, R18, UR8, P1 ;  /* 0x0000000812007c0c */ /* 0x000fe40008f26670 */
[----:B------:R-:W-:-:S11]  /*0b70*/  ISETP.GE.U32.OR P0, PT, R6, UR8, P0 ;  /* 0x0000000806007c0c */ /* 0x000fd60008706470 */
[----:B------:R-:W0:Y:S02]  /*0b80*/  @!P1 LDC.64 R16, c[0x0][0x388] ;  /* 0x0000e200ff109b82 */ /* 0x000e240000000a00 */
[----:B------:R-:W2:Y:S01]  /*0b90*/  @!P0 LDG.E R15, desc[UR12][R14.64] ;  /* 0x0000000c0e0f8981 */ /* 0x000ea2000c1e1900 */
[----:B0-----:R-:W-:-:S06]  /*0ba0*/  @!P1 IMAD.WIDE.U32 R16, R22, 0x4, R16 ;  /* 0x0000000416109825 */ /* 0x001fcc00078e0010 */
[----:B------:R-:W3:Y:S01]  /*0bb0*/  @!P1 LDG.E R17, desc[UR12][R16.64] ;  /* 0x0000000c10119981 */ /* 0x000ee2000c1e1900 */
[----:B------:R-:W-:-:S04]  /*0bc0*/  UIADD3 UR6, UPT, UPT, UR6, 0x1, URZ ;  /* 0x0000000106067890 */ /* 0x000fc8000fffe0ff */
[----:B------:R-:W-:Y:S01]  /*0bd0*/  UISETP.NE.AND UP0, UPT, UR6, URZ, UPT ;  /* 0x000000ff0600728c */ /* 0x000fe2000bf05270 */
[----:B------:R-:W-:Y:S01]  /*0be0*/  IADD3 R19, PT, PT, R19, 0x4, RZ ;  /* 0x0000000413137810 */ /* 0x000fe20007ffe0ff */
[----:B------:R-:W-:Y:S01]  /*0bf0*/  VIADD R7, R7, 0x4 ;  /* 0x0000000407077836 */ /* 0x000fe20000000000 */
[----:B------:R-:W-:Y:S02]  /*0c00*/  IADD3 R18, PT, PT, R18, 0x4, RZ ;  /* 0x0000000412127810 */ /* 0x000fe40007ffe0ff */
[----:B------:R-:W-:Y:S01]  /*0c10*/  IADD3 R22, PT, PT, R22, 0x4, RZ ;  /* 0x0000000416167810 */ /* 0x000fe20007ffe0ff */
[----:B--2---:R-:W-:Y:S04]  /*0c20*/  @!P0 STS [R2], R15 ;  /* 0x0000000f02008388 */ /* 0x004fe80000000800 */
[----:B---3--:R-:W-:Y:S01]  /*0c30*/  @!P1 STS [R0], R17 ;  /* 0x0000001100009388 */ /* 0x008fe20000000800 */
        /* <DEDUP_REMOVED lines=19> */
[----:B------:R-:W-:Y:S05]  /*0d70*/  BRA.U UP0, `(.L_x_15) ;  /* 0xfffffffd00687547 */ /* 0x000fea000b83ffff */
.L_x_12:
[----:B------:R-:W-:-:S04]  /*0d80*/  VIMNMX R0, PT, PT, R6, R5, !PT ;  /* 0x0000000506007248 */ /* 0x000fc80007fe0100 */
[----:B------:R-:W-:-:S13]  /*0d90*/  ISETP.GE.AND P0, PT, R0, UR8, PT ;  /* 0x0000000800007c0c */ /* 0x000fda000bf06270 */
[----:B------:R-:W-:Y:S05]  /*0da0*/  @P0 EXIT ;  /* 0x000000000000094d */ /* 0x000fea0003800000 */
[----:B------:R-:W0:Y:S01]  /*0db0*/  LDC.64 R2, c[0x0][0x390] ;  /* 0x0000e400ff027b82 */ /* 0x000e220000000a00 */
[----:B------:R-:W1:Y:S01]  /*0dc0*/  F2I.TRUNC.NTZ R23, R23 ;  /* 0x0000001700177305 */ /* 0x000e62000020f100 */
[----:B------:R-:W-:-:S04]  /*0dd0*/  IMAD R5, R6, UR8, R5 ;  /* 0x0000000806057c24 */ /* 0x000fc8000f8e0205 */
[----:B0-----:R-:W-:-:S05]  /*0de0*/  IMAD.WIDE.U32 R2, R5, 0x4, R2 ;  /* 0x0000000405027825 */ /* 0x001fca00078e0002 */
[----:B-1----:R-:W-:Y:S01]  /*0df0*/  STG.E desc[UR12][R2.64], R23 ;  /* 0x0000001702007986 */ /* 0x002fe2000c10190c */
[----:B------:R-:W-:Y:S05]  /*0e00*/  EXIT ;  /* 0x000000000000794d */ /* 0x000fea0003800000 */
.L_x_16:
        /* <DEDUP_REMOVED lines=15> */
.L_x_20:


//--------------------- .nv.shared.reserved.0     --------------------------
	.section	.nv.shared.reserved.0,"aw",@nobits
	.weak		__nv_reservedSMEM_offset_0_alias
	.size		__nv_reservedSMEM_offset_0_alias, 0, 64
	.other		__nv_reservedSMEM_offset_0_alias,@"STO_CUDA_RESERVED_SHARED STV_DEFAULT"
__nv_reservedSMEM_offset_0_alias:
	.zero		0
	.zero		64


//--------------------- .nv.shared._Z18matMultKernel_tilePiS_S_i --------------------------
	.section	.nv.shared._Z18matMultKernel_tilePiS_S_i,"aw",@nobits
	.sectionflags	@""
	.align	4
.nv.shared._Z18matMultKernel_tilePiS_S_i:
	.zero		1152


//--------------------- .nv.shared._Z23matMultKernel_tile_seisPiS_S_i --------------------------
	.section	.nv.shared._Z23matMultKernel_tile_seisPiS_S_i,"aw",@nobits
	.sectionflags	@""
	.align	4
.nv.shared._Z23matMultKernel_tile_seisPiS_S_i:
	.zero		1152


//--------------------- .nv.constant0._Z19sum_Matrices_NormalPiS_S_ --------------------------
	.section	.nv.constant0._Z19sum_Matrices_NormalPiS_S_,"a",@progbits
	.sectionflags	@""
	.align	4
.nv.constant0._Z19sum_Matrices_NormalPiS_S_:
	.zero		920


//--------------------- .nv.constant0._Z13matMultKernelPiS_S_i --------------------------
	.section	.nv.constant0._Z13matMultKernelPiS_S_i,"a",@progbits
	.sectionflags	@""
	.align	4
.nv.constant0._Z13matMultKernelPiS_S_i:
	.zero		924


//--------------------- .nv.constant0._Z18matMultKernel_tilePiS_S_i --------------------------
	.section	.nv.constant0._Z18matMultKernel_tilePiS_S_i,"a",@progbits
	.sectionflags	@""
	.align	4
.nv.constant0._Z18matMultKernel_tilePiS_S_i:
	.zero		924


//--------------------- .nv.constant0._Z23matMultKernel_tile_seisPiS_S_i --------------------------
	.section	.nv.constant0._Z23matMultKernel_tile_seisPiS_S_i,"a",@progbits
	.sectionflags	@""
	.align	4
.nv.constant0._Z23matMultKernel_tile_seisPiS_S_i:
	.zero		924


//--------------------- SYMBOLS --------------------------

	.type		.nv.reservedSmem.offset0,@object
	.size		.nv.reservedSmem.offset0,0x4
	.type		.nv.reservedSmem.cap,@object
	.size		.nv.reservedSmem.cap,0x4
